// auto-generated by cutlass_sweep.gemm — config: {"arch": "sm_100", "cluster_m": 1, "cluster_n": 1, "dtype": "tf32", "dtype_b": "tf32", "layout": "nn", "stages": 0, "tile_k": 128, "tile_m": 64, "tile_n": 128}
#include "cutlass/cutlass.h"
#include "cutlass/gemm/collective/collective_builder.hpp"
#include "cutlass/gemm/device/gemm_universal_adapter.h"
#include "cutlass/gemm/kernel/gemm_universal.hpp"
#include "cutlass/epilogue/collective/collective_builder.hpp"

using ElemA = cutlass::tfloat32_t;
using ElemB = cutlass::tfloat32_t;
using ElemCD = cutlass::tfloat32_t;
using Acc  = float;
using TileShape    = cute::Shape<cute::_64, cute::_128, cute::_128>;
using ClusterShape = cute::Shape<cute::_1, cute::_1, cute::_1>;

using CollectiveEpilogue = typename cutlass::epilogue::collective::CollectiveBuilder<
    cutlass::arch::Sm100, cutlass::arch::OpClassTensorOp,
    TileShape, ClusterShape,
    cutlass::epilogue::collective::EpilogueTileAuto,
    Acc, Acc,
    ElemCD, cutlass::layout::RowMajor, 128 / cutlass::sizeof_bits<ElemCD>::value,
    ElemCD, cutlass::layout::RowMajor, 128 / cutlass::sizeof_bits<ElemCD>::value,
    cutlass::epilogue::collective::EpilogueScheduleAuto
  >::CollectiveOp;

using CollectiveMainloop = typename cutlass::gemm::collective::CollectiveBuilder<
    cutlass::arch::Sm100, cutlass::arch::OpClassTensorOp,
    ElemA, cutlass::layout::RowMajor, 128 / cutlass::sizeof_bits<ElemA>::value,
    ElemB, cutlass::layout::RowMajor, 128 / cutlass::sizeof_bits<ElemB>::value,
    Acc,
    TileShape, ClusterShape,
    cutlass::gemm::collective::StageCountAutoCarveout<static_cast<int>(sizeof(typename CollectiveEpilogue::SharedStorage))>,
    cutlass::gemm::collective::KernelScheduleAuto
  >::CollectiveOp;

using GemmKernel = cutlass::gemm::kernel::GemmUniversal<
    cute::Shape<int,int,int,int>,
    CollectiveMainloop,
    CollectiveEpilogue
>;
using Gemm = cutlass::gemm::device::GemmUniversalAdapter<GemmKernel>;

// Force the device kernel symbol into the cubin without needing a host main.
auto* _anchor = &cutlass::device_kernel<GemmKernel>;


// ===== COMPILED SASS (sm_100a) =====

	.target	sm_100a

	.elftype	@"ET_EXEC"


//--------------------- .note.nv.tkinfo           --------------------------
	.section	.note.nv.tkinfo,"",@"SHT_NOTE"
	.sectionflags	@"SHF_NOTE_NV_TKINFO"
	.tkinfo
        /*0018*/ 	.word	0x00000002
        /*0030*/ 	.string	""
        /*0030*/ 	.string	"ptxas"
        /*0030*/ 	.string	"Cuda compilation tools, release 13.0, V13.0.88"
        /*0030*/ 	.string	"Build cuda_13.0.r13.0/compiler.36424714_0"
        /*0030*/ 	.string	"-arch sm_100a -m 64 "



//--------------------- .note.nv.cuinfo           --------------------------
	.section	.note.nv.cuinfo,"",@"SHT_NOTE"
	.sectionflags	@"SHF_NOTE_NV_CUINFO"
        /*0018*/ 	.short	0x0002
        /*001a*/ 	.short	0x0064
        /*001c*/ 	.short	0x0082
	.zero		2


//--------------------- .nv.info                  --------------------------
	.section	.nv.info,"",@"SHT_CUDA_INFO"
	.align	4


	//----- nvinfo : EIATTR_REGCOUNT
	.align		4
        /*0000*/ 	.byte	0x04, 0x2f
        /*0002*/ 	.short	(.L_19 - .L_18)
	.align		4
.L_18:
        /*0004*/ 	.word	index@(_ZN7cutlass13device_kernelINS_4gemm6kernel13GemmUniversalIN4cute5tupleIJiiiiEEENS1_10collective13CollectiveMmaINS1_35MainloopSm100TmaUmmaWarpSpecializedILi2ELi2ELi4ENS5_IJNS4_1CILi1EEESB_SB_EEEEENS5_IJNSA_ILi64EEENSA_ILi128EEESF_EEENS_10tfloat32_tENS5_IJlSB_lEEESH_NS5_IJSB_llEEENS4_8TiledMMAINS4_8MMA_AtomIJNS4_17SM100_MMA_TF32_SSISH_SH_fLi64ELi128ELNS4_4UMMA5MajorE0ELSO_1ELNSN_7ScaleInE0ELSP_0EEEEEENS4_6LayoutISC_NS5_IJNSA_ILi0EEEST_ST_EEEEENS5_IJNS4_10UnderscoreESW_SW_EEEEENS4_13SM90_TMA_LOADENS4_14ComposedLayoutINS4_7SwizzleILi3ELi4ELi3EEENS4_18smem_ptr_flag_bitsILi32EEENSS_INS5_IJNSA_ILi8EEENSA_ILi32EEEEEENS5_IJS16_SB_EEEEEEEvNS4_8identityESZ_NS10_INS11_ILi2ELi5ELi2EEES14_NSS_INS5_IJS16_NSA_ILi4EEEEEENS5_IJSB_S16_EEEEEEEvS1B_EENS_8epilogue10collective18CollectiveEpilogueINS1J_23Sm100TmaWarpSpecializedILi4ELi2ELi16ELb1ELb0EEEJSG_NS5_IJNSS_ISE_SB_EENSS_IS16_SB_EEEEESH_SI_SH_SI_NS1J_6fusion15FusionCallbacksIS1N_NS1R_17LinearCombinationISH_fSH_fLNS_15FloatRoundStyleE2EEESG_S1Q_JEEENS4_5SM1004TMEM4LOAD26SM100_TMEM_LOAD_16dp128b8xESZ_S1A_NS4_17SM75_U32x4_LDSM_NENS4_14SM90_TMA_STOREES1A_NS4_17SM90_U32x4_STSM_NENS4_39AutoVectorizingCopyWithAssumedAlignmentILi128EEEEEEvvEEEEvNT_6ParamsE)
        /*0008*/ 	.word	0x0000005f


	//----- nvinfo : EIATTR_FRAME_SIZE
	.align		4
.L_19:
        /*000c*/ 	.byte	0x04, 0x11
        /*000e*/ 	.short	(.L_21 - .L_20)
	.align		4
.L_20:
        /*0010*/ 	.word	index@($__internal_2_$__cuda_sm10x_tcgen05_guardrail_trap_unallocated_columns_being_dealloced)
        /*0014*/ 	.word	0x00000000


	//----- nvinfo : EIATTR_FRAME_SIZE
	.align		4
.L_21:
        /*0018*/ 	.byte	0x04, 0x11
        /*001a*/ 	.short	(.L_23 - .L_22)
	.align		4
.L_22:
        /*001c*/ 	.word	index@($__internal_1_$__cuda_sm10x_tcgen05_guardrail_trap_phase_invalid_during_alloc)
        /*0020*/ 	.word	0x00000000


	//----- nvinfo : EIATTR_FRAME_SIZE
	.align		4
.L_23:
        /*0024*/ 	.byte	0x04, 0x11
        /*0026*/ 	.short	(.L_25 - .L_24)
	.align		4
.L_24:
        /*0028*/ 	.word	index@($__internal_0_$__cuda_sm10x_tcgen05_guardrail_trap_col_being_dealloced_not_returned_by_alloc)
        /*002c*/ 	.word	0x00000000


	//----- nvinfo : EIATTR_FRAME_SIZE
	.align		4
.L_25:
        /*0030*/ 	.byte	0x04, 0x11
        /*0032*/ 	.short	(.L_27 - .L_26)
	.align		4
.L_26:
        /*0034*/ 	.word	index@(_ZN7cutlass13device_kernelINS_4gemm6kernel13GemmUniversalIN4cute5tupleIJiiiiEEENS1_10collective13CollectiveMmaINS1_35MainloopSm100TmaUmmaWarpSpecializedILi2ELi2ELi4ENS5_IJNS4_1CILi1EEESB_SB_EEEEENS5_IJNSA_ILi64EEENSA_ILi128EEESF_EEENS_10tfloat32_tENS5_IJlSB_lEEESH_NS5_IJSB_llEEENS4_8TiledMMAINS4_8MMA_AtomIJNS4_17SM100_MMA_TF32_SSISH_SH_fLi64ELi128ELNS4_4UMMA5MajorE0ELSO_1ELNSN_7ScaleInE0ELSP_0EEEEEENS4_6LayoutISC_NS5_IJNSA_ILi0EEEST_ST_EEEEENS5_IJNS4_10UnderscoreESW_SW_EEEEENS4_13SM90_TMA_LOADENS4_14ComposedLayoutINS4_7SwizzleILi3ELi4ELi3EEENS4_18smem_ptr_flag_bitsILi32EEENSS_INS5_IJNSA_ILi8EEENSA_ILi32EEEEEENS5_IJS16_SB_EEEEEEEvNS4_8identityESZ_NS10_INS11_ILi2ELi5ELi2EEES14_NSS_INS5_IJS16_NSA_ILi4EEEEEENS5_IJSB_S16_EEEEEEEvS1B_EENS_8epilogue10collective18CollectiveEpilogueINS1J_23Sm100TmaWarpSpecializedILi4ELi2ELi16ELb1ELb0EEEJSG_NS5_IJNSS_ISE_SB_EENSS_IS16_SB_EEEEESH_SI_SH_SI_NS1J_6fusion15FusionCallbacksIS1N_NS1R_17LinearCombinationISH_fSH_fLNS_15FloatRoundStyleE2EEESG_S1Q_JEEENS4_5SM1004TMEM4LOAD26SM100_TMEM_LOAD_16dp128b8xESZ_S1A_NS4_17SM75_U32x4_LDSM_NENS4_14SM90_TMA_STOREES1A_NS4_17SM90_U32x4_STSM_NENS4_39AutoVectorizingCopyWithAssumedAlignmentILi128EEEEEEvvEEEEvNT_6ParamsE)
        /*0038*/ 	.word	0x00000000


	//----- nvinfo : EIATTR_MIN_STACK_SIZE
	.align		4
.L_27:
        /*003c*/ 	.byte	0x04, 0x12
        /*003e*/ 	.short	(.L_29 - .L_28)
	.align		4
.L_28:
        /*0040*/ 	.word	index@(_ZN7cutlass13device_kernelINS_4gemm6kernel13GemmUniversalIN4cute5tupleIJiiiiEEENS1_10collective13CollectiveMmaINS1_35MainloopSm100TmaUmmaWarpSpecializedILi2ELi2ELi4ENS5_IJNS4_1CILi1EEESB_SB_EEEEENS5_IJNSA_ILi64EEENSA_ILi128EEESF_EEENS_10tfloat32_tENS5_IJlSB_lEEESH_NS5_IJSB_llEEENS4_8TiledMMAINS4_8MMA_AtomIJNS4_17SM100_MMA_TF32_SSISH_SH_fLi64ELi128ELNS4_4UMMA5MajorE0ELSO_1ELNSN_7ScaleInE0ELSP_0EEEEEENS4_6LayoutISC_NS5_IJNSA_ILi0EEEST_ST_EEEEENS5_IJNS4_10UnderscoreESW_SW_EEEEENS4_13SM90_TMA_LOADENS4_14ComposedLayoutINS4_7SwizzleILi3ELi4ELi3EEENS4_18smem_ptr_flag_bitsILi32EEENSS_INS5_IJNSA_ILi8EEENSA_ILi32EEEEEENS5_IJS16_SB_EEEEEEEvNS4_8identityESZ_NS10_INS11_ILi2ELi5ELi2EEES14_NSS_INS5_IJS16_NSA_ILi4EEEEEENS5_IJSB_S16_EEEEEEEvS1B_EENS_8epilogue10collective18CollectiveEpilogueINS1J_23Sm100TmaWarpSpecializedILi4ELi2ELi16ELb1ELb0EEEJSG_NS5_IJNSS_ISE_SB_EENSS_IS16_SB_EEEEESH_SI_SH_SI_NS1J_6fusion15FusionCallbacksIS1N_NS1R_17LinearCombinationISH_fSH_fLNS_15FloatRoundStyleE2EEESG_S1Q_JEEENS4_5SM1004TMEM4LOAD26SM100_TMEM_LOAD_16dp128b8xESZ_S1A_NS4_17SM75_U32x4_LDSM_NENS4_14SM90_TMA_STOREES1A_NS4_17SM90_U32x4_STSM_NENS4_39AutoVectorizingCopyWithAssumedAlignmentILi128EEEEEEvvEEEEvNT_6ParamsE)
        /*0044*/ 	.word	0x00000000
.L_29:


//--------------------- .nv.compat                --------------------------
	.section	.nv.compat,"",@"SHT_CUDA_COMPAT_INFO"
	.align	4
        /*0000*/ 	.byte	0x02, 0x09, 0x01, 0x00, 0x02, 0x02, 0x02, 0x00, 0x02, 0x05, 0x05, 0x00, 0x03, 0x07, 0x01, 0x01
        /*0010*/ 	.byte	0x02, 0x03, 0x01, 0x00, 0x02, 0x06, 0x01, 0x00, 0x04, 0x0b, 0x08, 0x00, 0x09, 0x00, 0x00, 0x00
        /*0020*/ 	.byte	0x00, 0x00, 0x00, 0x00


//--------------------- .nv.info._ZN7cutlass13device_kernelINS_4gemm6kernel13GemmUniversalIN4cute5tupleIJiiiiEEENS1_10collective13CollectiveMmaINS1_35MainloopSm100TmaUmmaWarpSpecializedILi2ELi2ELi4ENS5_IJNS4_1CILi1EEESB_SB_EEEEENS5_IJNSA_ILi64EEENSA_ILi128EEESF_EEENS_10tfloat32_tENS5_IJlSB_lEEESH_NS5_IJSB_llEEENS4_8TiledMMAINS4_8MMA_AtomIJNS4_17SM100_MMA_TF32_SSISH_SH_fLi64ELi128ELNS4_4UMMA5MajorE0ELSO_1ELNSN_7ScaleInE0ELSP_0EEEEEENS4_6LayoutISC_NS5_IJNSA_ILi0EEEST_ST_EEEEENS5_IJNS4_10UnderscoreESW_SW_EEEEENS4_13SM90_TMA_LOADENS4_14ComposedLayoutINS4_7SwizzleILi3ELi4ELi3EEENS4_18smem_ptr_flag_bitsILi32EEENSS_INS5_IJNSA_ILi8EEENSA_ILi32EEEEEENS5_IJS16_SB_EEEEEEEvNS4_8identityESZ_NS10_INS11_ILi2ELi5ELi2EEES14_NSS_INS5_IJS16_NSA_ILi4EEEEEENS5_IJSB_S16_EEEEEEEvS1B_EENS_8epilogue10collective18CollectiveEpilogueINS1J_23Sm100TmaWarpSpecializedILi4ELi2ELi16ELb1ELb0EEEJSG_NS5_IJNSS_ISE_SB_EENSS_IS16_SB_EEEEESH_SI_SH_SI_NS1J_6fusion15FusionCallbacksIS1N_NS1R_17LinearCombinationISH_fSH_fLNS_15FloatRoundStyleE2EEESG_S1Q_JEEENS4_5SM1004TMEM4LOAD26SM100_TMEM_LOAD_16dp128b8xESZ_S1A_NS4_17SM75_U32x4_LDSM_NENS4_14SM90_TMA_STOREES1A_NS4_17SM90_U32x4_STSM_NENS4_39AutoVectorizingCopyWithAssumedAlignmentILi128EEEEEEvvEEEEvNT_6ParamsE --------------------------
	.section	.nv.info._ZN7cutlass13device_kernelINS_4gemm6kernel13GemmUniversalIN4cute5tupleIJiiiiEEENS1_10collective13CollectiveMmaINS1_35MainloopSm100TmaUmmaWarpSpecializedILi2ELi2ELi4ENS5_IJNS4_1CILi1EEESB_SB_EEEEENS5_IJNSA_ILi64EEENSA_ILi128EEESF_EEENS_10tfloat32_tENS5_IJlSB_lEEESH_NS5_IJSB_llEEENS4_8TiledMMAINS4_8MMA_AtomIJNS4_17SM100_MMA_TF32_SSISH_SH_fLi64ELi128ELNS4_4UMMA5MajorE0ELSO_1ELNSN_7ScaleInE0ELSP_0EEEEEENS4_6LayoutISC_NS5_IJNSA_ILi0EEEST_ST_EEEEENS5_IJNS4_10UnderscoreESW_SW_EEEEENS4_13SM90_TMA_LOADENS4_14ComposedLayoutINS4_7SwizzleILi3ELi4ELi3EEENS4_18smem_ptr_flag_bitsILi32EEENSS_INS5_IJNSA_ILi8EEENSA_ILi32EEEEEENS5_IJS16_SB_EEEEEEEvNS4_8identityESZ_NS10_INS11_ILi2ELi5ELi2EEES14_NSS_INS5_IJS16_NSA_ILi4EEEEEENS5_IJSB_S16_EEEEEEEvS1B_EENS_8epilogue10collective18CollectiveEpilogueINS1J_23Sm100TmaWarpSpecializedILi4ELi2ELi16ELb1ELb0EEEJSG_NS5_IJNSS_ISE_SB_EENSS_IS16_SB_EEEEESH_SI_SH_SI_NS1J_6fusion15FusionCallbacksIS1N_NS1R_17LinearCombinationISH_fSH_fLNS_15FloatRoundStyleE2EEESG_S1Q_JEEENS4_5SM1004TMEM4LOAD26SM100_TMEM_LOAD_16dp128b8xESZ_S1A_NS4_17SM75_U32x4_LDSM_NENS4_14SM90_TMA_STOREES1A_NS4_17SM90_U32x4_STSM_NENS4_39AutoVectorizingCopyWithAssumedAlignmentILi128EEEEEEvvEEEEvNT_6ParamsE,"",@"SHT_CUDA_INFO"
	.sectionflags	@""
	.align	4


	//----- nvinfo : EIATTR_CUDA_API_VERSION
	.align		4
        /*0000*/ 	.byte	0x04, 0x37
        /*0002*/ 	.short	(.L_31 - .L_30)
.L_30:
        /*0004*/ 	.word	0x00000082


	//----- nvinfo : EIATTR_KPARAM_INFO
	.align		4
.L_31:
        /*0008*/ 	.byte	0x04, 0x17
        /*000a*/ 	.short	(.L_33 - .L_32)
.L_32:
        /*000c*/ 	.word	0x00000000
        /*0010*/ 	.short	0x0000
        /*0012*/ 	.short	0x0000
        /*0014*/ 	.byte	0x00, 0xf0, 0x01, 0x20


	//----- nvinfo : EIATTR_AT_ENTRY_FRAGMENTS
	.align		4
.L_33:
        /*0018*/ 	.byte	0x04, 0x4f
        /*001a*/ 	.short	(.L_35 - .L_34)


	//   ....[0]....
.L_34:
        /*001c*/ 	.word	0x00000006


	//----- nvinfo : EIATTR_RESERVED_SMEM_USED
	.align		4
.L_35:
        /*0020*/ 	.byte	0x01, 0x41
	.zero		2


	//----- nvinfo : EIATTR_SPARSE_MMA_MASK
	.align		4
        /*0024*/ 	.byte	0x03, 0x50
        /*0026*/ 	.short	0x0000


	//----- nvinfo : EIATTR_TCGEN05_1CTA_USED
	.align		4
        /*0028*/ 	.byte	0x01, 0x51
	.zero		2


	//----- nvinfo : EIATTR_MAXREG_COUNT
	.align		4
        /*002c*/ 	.byte	0x03, 0x1b
        /*002e*/ 	.short	0x00ff


	//----- nvinfo : EIATTR_NUM_BARRIERS
	.align		4
        /*0030*/ 	.byte	0x02, 0x4c
        /*0032*/ 	.byte	0x07
	.zero		1


	//----- nvinfo : EIATTR_EXTERNS
	.align		4
        /*0034*/ 	.byte	0x04, 0x0f
        /*0036*/ 	.short	(.L_37 - .L_36)


	//   ....[0]....
	.align		4
.L_36:
        /*0038*/ 	.word	index@(__assertfail)


	//----- nvinfo : EIATTR_MERCURY_ISA_VERSION
	.align		4
.L_37:
        /*003c*/ 	.byte	0x03, 0x5f
        /*003e*/ 	.short	0x0101


	//----- nvinfo : EIATTR_INT_WARP_WIDE_INSTR_OFFSETS
	.align		4
        /*0040*/ 	.byte	0x04, 0x31
        /*0042*/ 	.short	(.L_39 - .L_38)


	//   ....[0]....
.L_38:
        /*0044*/ 	.word	0x00002370


	//   ....[1]....
        /*0048*/ 	.word	0x000041b0


	//   ....[2]....
        /*004c*/ 	.word	0x000041e0


	//   ....[3]....
        /*0050*/ 	.word	0x00004200


	//   ....[4]....
        /*0054*/ 	.word	0x00004b40


	//   ....[5]....
        /*0058*/ 	.word	0x00004ba0


	//   ....[6]....
        /*005c*/ 	.word	0x00004c90


	//   ....[7]....
        /*0060*/ 	.word	0x00004d00


	//   ....[8]....
        /*0064*/ 	.word	0x00004e10


	//   ....[9]....
        /*0068*/ 	.word	0x00004ea0


	//   ....[10]....
        /*006c*/ 	.word	0x00005070


	//   ....[11]....
        /*0070*/ 	.word	0x00005120


	//----- nvinfo : EIATTR_COOP_GROUP_MASK_REGIDS
	.align		4
.L_39:
        /*0074*/ 	.byte	0x04, 0x29
        /*0076*/ 	.short	(.L_41 - .L_40)


	//   ....[0]....
.L_40:
        /*0078*/ 	.word	0xffffffff


	//   ....[1]....
        /*007c*/ 	.word	0xffffffff


	//   ....[2]....
        /*0080*/ 	.word	0xffffffff


	//   ....[3]....
        /*0084*/ 	.word	0xffffffff


	//   ....[4]....
        /*0088*/ 	.word	0xffffffff


	//   ....[5]....
        /*008c*/ 	.word	0xffffffff


	//   ....[6]....
        /*0090*/ 	.word	0xffffffff


	//   ....[7]....
        /*0094*/ 	.word	0xffffffff


	//   ....[8]....
        /*0098*/ 	.word	0xffffffff


	//   ....[9]....
        /*009c*/ 	.word	0xffffffff


	//   ....[10]....
        /*00a0*/ 	.word	0xffffffff


	//   ....[11]....
        /*00a4*/ 	.word	0xffffffff


	//   ....[12]....
        /*00a8*/ 	.word	0xffffffff


	//----- nvinfo : EIATTR_COOP_GROUP_INSTR_OFFSETS
	.align		4
.L_41:
        /*00ac*/ 	.byte	0x04, 0x28
        /*00ae*/ 	.short	(.L_43 - .L_42)


	//   ....[0]....
.L_42:
        /*00b0*/ 	.word	0x00000090


	//   ....[1]....
        /*00b4*/ 	.word	0x000004d0


	//   ....[2]....
        /*00b8*/ 	.word	0x00000600


	//   ....[3]....
        /*00bc*/ 	.word	0x000007a0


	//   ....[4]....
        /*00c0*/ 	.word	0x000008a0


	//   ....[5]....
        /*00c4*/ 	.word	0x00000a10


	//   ....[6]....
        /*00c8*/ 	.word	0x00000bb0


	//   ....[7]....
        /*00cc*/ 	.word	0x00002240


	//   ....[8]....
        /*00d0*/ 	.word	0x00002f20


	//   ....[9]....
        /*00d4*/ 	.word	0x00003130


	//   ....[10]....
        /*00d8*/ 	.word	0x00003160


	//   ....[11]....
        /*00dc*/ 	.word	0x00004080


	//   ....[12]....
        /*00e0*/ 	.word	0x000042c0


	//----- nvinfo : EIATTR_VRC_CTA_INIT_COUNT
	.align		4
.L_43:
        /*00e4*/ 	.byte	0x02, 0x4a
        /*00e6*/ 	.byte	0x80
	.zero		1


	//----- nvinfo : EIATTR_SYSCALL_OFFSETS
	.align		4
        /*00e8*/ 	.byte	0x04, 0x46
        /*00ea*/ 	.short	(.L_45 - .L_44)


	//   ....[0]....
.L_44:
        /*00ec*/ 	.word	0x00005ca0


	//   ....[1]....
        /*00f0*/ 	.word	0x00005d90


	//   ....[2]....
        /*00f4*/ 	.word	0x000065e0


	//   ....[3]....
        /*00f8*/ 	.word	0x00006fa0


	//   ....[4]....
        /*00fc*/ 	.word	0x00007900


	//   ....[5]....
        /*0100*/ 	.word	0x00008260


	//----- nvinfo : EIATTR_MBARRIER_INSTR_OFFSETS
	.align		4
.L_45:
        /*0104*/ 	.byte	0x04, 0x39
        /*0106*/ 	.short	(.L_47 - .L_46)


	//   ....[0]....
.L_46:
        /*0108*/ 	.word	0x000005b0
        /*010c*/ 	.word	0x000000ff
        /*0110*/ 	.word	0x00000000
        /*0114*/ 	.short	0x0100
        /*0116*/ 	.byte	0x04
	.zero		1


	//   ....[1]....
        /*0118*/ 	.word	0x000005c0
        /*011c*/ 	.word	0x000000ff
        /*0120*/ 	.word	0x00000010
        /*0124*/ 	.short	0x0100
        /*0126*/ 	.byte	0x04
	.zero		1


	//   ....[2]....
        /*0128*/ 	.word	0x000005d0
        /*012c*/ 	.word	0x000000ff
        /*0130*/ 	.word	0x00000008
        /*0134*/ 	.short	0x0100
        /*0136*/ 	.byte	0x04
	.zero		1


	//   ....[3]....
        /*0138*/ 	.word	0x000005e0
        /*013c*/ 	.word	0x000000ff
        /*0140*/ 	.word	0x00000018
        /*0144*/ 	.short	0x0100
        /*0146*/ 	.byte	0x04
	.zero		1


	//   ....[4]....
        /*0148*/ 	.word	0x00000710
        /*014c*/ 	.word	0x000000ff
        /*0150*/ 	.word	0x00000020
        /*0154*/ 	.short	0x0100
        /*0156*/ 	.byte	0x04
	.zero		1


	//   ....[5]....
        /*0158*/ 	.word	0x00000720
        /*015c*/ 	.word	0x000000ff
        /*0160*/ 	.word	0x00000040
        /*0164*/ 	.short	0x0100
        /*0166*/ 	.byte	0x04
	.zero		1


	//   ....[6]....
        /*0168*/ 	.word	0x00000730
        /*016c*/ 	.word	0x000000ff
        /*0170*/ 	.word	0x00000028
        /*0174*/ 	.short	0x0100
        /*0176*/ 	.byte	0x04
	.zero		1


	//   ....[7]....
        /*0178*/ 	.word	0x00000740
        /*017c*/ 	.word	0x000000ff
        /*0180*/ 	.word	0x00000048
        /*0184*/ 	.short	0x0100
        /*0186*/ 	.byte	0x04
	.zero		1


	//   ....[8]....
        /*0188*/ 	.word	0x00000750
        /*018c*/ 	.word	0x000000ff
        /*0190*/ 	.word	0x00000030
        /*0194*/ 	.short	0x0100
        /*0196*/ 	.byte	0x04
	.zero		1


	//   ....[9]....
        /*0198*/ 	.word	0x00000760
        /*019c*/ 	.word	0x000000ff
        /*01a0*/ 	.word	0x00000050
        /*01a4*/ 	.short	0x0100
        /*01a6*/ 	.byte	0x04
	.zero		1


	//   ....[10]....
        /*01a8*/ 	.word	0x00000770
        /*01ac*/ 	.word	0x000000ff
        /*01b0*/ 	.word	0x00000038
        /*01b4*/ 	.short	0x0100
        /*01b6*/ 	.byte	0x04
	.zero		1


	//   ....[11]....
        /*01b8*/ 	.word	0x00000780
        /*01bc*/ 	.word	0x000000ff
        /*01c0*/ 	.word	0x00000058
        /*01c4*/ 	.short	0x0100
        /*01c6*/ 	.byte	0x04
	.zero		1


	//   ....[12]....
        /*01c8*/ 	.word	0x00000870
        /*01cc*/ 	.word	0x000000ff
        /*01d0*/ 	.word	0x00000060
        /*01d4*/ 	.short	0x0100
        /*01d6*/ 	.byte	0x06
	.zero		1


	//   ....[13]....
        /*01d8*/ 	.word	0x00000880
        /*01dc*/ 	.word	0x000000ff
        /*01e0*/ 	.word	0x00000068
        /*01e4*/ 	.short	0x0100
        /*01e6*/ 	.byte	0x06
	.zero		1


	//   ....[14]....
        /*01e8*/ 	.word	0x000009c0
        /*01ec*/ 	.word	0x000000ff
        /*01f0*/ 	.word	0x00000070
        /*01f4*/ 	.short	0x0100
        /*01f6*/ 	.byte	0x06
	.zero		1


	//   ....[15]....
        /*01f8*/ 	.word	0x000009d0
        /*01fc*/ 	.word	0x000000ff
        /*0200*/ 	.word	0x00000080
        /*0204*/ 	.short	0x0100
        /*0206*/ 	.byte	0x06
	.zero		1


	//   ....[16]....
        /*0208*/ 	.word	0x000009e0
        /*020c*/ 	.word	0x000000ff
        /*0210*/ 	.word	0x00000078
        /*0214*/ 	.short	0x0100
        /*0216*/ 	.byte	0x06
	.zero		1


	//   ....[17]....
        /*0218*/ 	.word	0x000009f0
        /*021c*/ 	.word	0x000000ff
        /*0220*/ 	.word	0x00000088
        /*0224*/ 	.short	0x0100
        /*0226*/ 	.byte	0x06
	.zero		1


	//   ....[18]....
        /*0228*/ 	.word	0x00000b20
        /*022c*/ 	.word	0x000000ff
        /*0230*/ 	.word	0x00000090
        /*0234*/ 	.short	0x0100
        /*0236*/ 	.byte	0x04
	.zero		1


	//   ....[19]....
        /*0238*/ 	.word	0x00000b30
        /*023c*/ 	.word	0x000000ff
        /*0240*/ 	.word	0x000000b0
        /*0244*/ 	.short	0x0100
        /*0246*/ 	.byte	0x04
	.zero		1


	//   ....[20]....
        /*0248*/ 	.word	0x00000b40
        /*024c*/ 	.word	0x000000ff
        /*0250*/ 	.word	0x00000098
        /*0254*/ 	.short	0x0100
        /*0256*/ 	.byte	0x04
	.zero		1


	//   ....[21]....
        /*0258*/ 	.word	0x00000b50
        /*025c*/ 	.word	0x000000ff
        /*0260*/ 	.word	0x000000b8
        /*0264*/ 	.short	0x0100
        /*0266*/ 	.byte	0x04
	.zero		1


	//   ....[22]....
        /*0268*/ 	.word	0x00000b60
        /*026c*/ 	.word	0x000000ff
        /*0270*/ 	.word	0x000000a0
        /*0274*/ 	.short	0x0100
        /*0276*/ 	.byte	0x04
	.zero		1


	//   ....[23]....
        /*0278*/ 	.word	0x00000b70
        /*027c*/ 	.word	0x000000ff
        /*0280*/ 	.word	0x000000c0
        /*0284*/ 	.short	0x0100
        /*0286*/ 	.byte	0x04
	.zero		1


	//   ....[24]....
        /*0288*/ 	.word	0x00000b80
        /*028c*/ 	.word	0x000000ff
        /*0290*/ 	.word	0x000000a8
        /*0294*/ 	.short	0x0100
        /*0296*/ 	.byte	0x04
	.zero		1


	//   ....[25]....
        /*0298*/ 	.word	0x00000b90
        /*029c*/ 	.word	0x000000ff
        /*02a0*/ 	.word	0x000000c8
        /*02a4*/ 	.short	0x0100
        /*02a6*/ 	.byte	0x04
	.zero		1


	//   ....[26]....
        /*02a8*/ 	.word	0x00000c80
        /*02ac*/ 	.word	0x000000ff
        /*02b0*/ 	.word	0x000000d0
        /*02b4*/ 	.short	0x0100
        /*02b6*/ 	.byte	0x04
	.zero		1


	//   ....[27]....
        /*02b8*/ 	.word	0x00000c90
        /*02bc*/ 	.word	0x000000ff
        /*02c0*/ 	.word	0x000000e0
        /*02c4*/ 	.short	0x0100
        /*02c6*/ 	.byte	0x04
	.zero		1


	//   ....[28]....
        /*02c8*/ 	.word	0x00000ca0
        /*02cc*/ 	.word	0x000000ff
        /*02d0*/ 	.word	0x000000d8
        /*02d4*/ 	.short	0x0100
        /*02d6*/ 	.byte	0x04
	.zero		1


	//   ....[29]....
        /*02d8*/ 	.word	0x00000cb0
        /*02dc*/ 	.word	0x000000ff
        /*02e0*/ 	.word	0x000000e8
        /*02e4*/ 	.short	0x0100
        /*02e6*/ 	.byte	0x04
	.zero		1


	//   ....[30]....
        /*02e8*/ 	.word	0x00001590
        /*02ec*/ 	.word	0x00000002
        /*02f0*/ 	.word	0x000000e0
        /*02f4*/ 	.short	0x010a
        /*02f6*/ 	.byte	0xff
	.zero		1


	//   ....[31]....
        /*02f8*/ 	.word	0x000015c0
        /*02fc*/ 	.word	0x00000002
        /*0300*/ 	.word	0x000000d0
        /*0304*/ 	.short	0x0101
        /*0306*/ 	.byte	0xff
	.zero		1


	//   ....[32]....
        /*0308*/ 	.word	0x00001680
        /*030c*/ 	.word	0x000000ff
        /*0310*/ 	.word	0x00000010
        /*0314*/ 	.short	0x010a
        /*0316*/ 	.byte	0x04
	.zero		1


	//   ....[33]....
        /*0318*/ 	.word	0x00001790
        /*031c*/ 	.word	0x000000ff
        /*0320*/ 	.word	0x00000010
        /*0324*/ 	.short	0x010a
        /*0326*/ 	.byte	0x04
	.zero		1


	//   ....[34]....
        /*0328*/ 	.word	0x000018a0
        /*032c*/ 	.word	0x000000ff
        /*0330*/ 	.word	0x00000010
        /*0334*/ 	.short	0x010a
        /*0336*/ 	.byte	0x04
	.zero		1


	//   ....[35]....
        /*0338*/ 	.word	0x00001c90
        /*033c*/ 	.word	0x000000ff
        /*0340*/ 	.word	0x00000068
        /*0344*/ 	.short	0x0101
        /*0346*/ 	.byte	0x07
	.zero		1


	//   ....[36]....
        /*0348*/ 	.word	0x00001cb0
        /*034c*/ 	.word	0x000000ff
        /*0350*/ 	.word	0x00000010
        /*0354*/ 	.short	0x010a
        /*0356*/ 	.byte	0x04
	.zero		1


	//   ....[37]....
        /*0358*/ 	.word	0x00001d60
        /*035c*/ 	.word	0x000000ff
        /*0360*/ 	.word	0x00000010
        /*0364*/ 	.short	0x010a
        /*0366*/ 	.byte	0x41
	.zero		1


	//   ....[38]....
        /*0368*/ 	.word	0x00001e60
        /*036c*/ 	.word	0x000000ff
        /*0370*/ 	.word	0x00000010
        /*0374*/ 	.short	0x010a
        /*0376*/ 	.byte	0x04
	.zero		1


	//   ....[39]....
        /*0378*/ 	.word	0x00002270
        /*037c*/ 	.word	0x00000002
        /*0380*/ 	.word	0x00000070
        /*0384*/ 	.short	0x010a
        /*0386*/ 	.byte	0xff
	.zero		1


	//   ....[40]....
        /*0388*/ 	.word	0x00002340
        /*038c*/ 	.word	0x00000002
        /*0390*/ 	.word	0x00000000
        /*0394*/ 	.short	0x0101
        /*0396*/ 	.byte	0xff
	.zero		1


	//   ....[41]....
        /*0398*/ 	.word	0x000028b0
        /*039c*/ 	.word	0x000000ff
        /*03a0*/ 	.word	0x00000000
        /*03a4*/ 	.short	0x010a
        /*03a6*/ 	.byte	0x04
	.zero		1


	//   ....[42]....
        /*03a8*/ 	.word	0x00002950
        /*03ac*/ 	.word	0x00000000
        /*03b0*/ 	.word	0x00000000
        /*03b4*/ 	.short	0x010a
        /*03b6*/ 	.byte	0xff
	.zero		1


	//   ....[43]....
        /*03b8*/ 	.word	0x00002a70
        /*03bc*/ 	.word	0x00000000
        /*03c0*/ 	.word	0x000000d0
        /*03c4*/ 	.short	0x010a
        /*03c6*/ 	.byte	0xff
	.zero		1


	//   ....[44]....
        /*03c8*/ 	.word	0x00002ae0
        /*03cc*/ 	.word	0x00000000
        /*03d0*/ 	.word	0x00000000
        /*03d4*/ 	.short	0x0101
        /*03d6*/ 	.byte	0xff
	.zero		1


	//   ....[45]....
        /*03d8*/ 	.word	0x00002b00
        /*03dc*/ 	.word	0x000000ff
        /*03e0*/ 	.word	0x00000080
        /*03e4*/ 	.short	0x010a
        /*03e6*/ 	.byte	0x04
	.zero		1


	//   ....[46]....
        /*03e8*/ 	.word	0x00002c20
        /*03ec*/ 	.word	0x00000000
        /*03f0*/ 	.word	0x00000070
        /*03f4*/ 	.short	0x010a
        /*03f6*/ 	.byte	0xff
	.zero		1


	//   ....[47]....
        /*03f8*/ 	.word	0x00002d20
        /*03fc*/ 	.word	0x00000000
        /*0400*/ 	.word	0x00000000
        /*0404*/ 	.short	0x0101
        /*0406*/ 	.byte	0xff
	.zero		1


	//   ....[48]....
        /*0408*/ 	.word	0x00002db0
        /*040c*/ 	.word	0x000000ff
        /*0410*/ 	.word	0x00000080
        /*0414*/ 	.short	0x0106
        /*0416*/ 	.byte	0x04
	.zero		1


	//   ....[49]....
        /*0418*/ 	.word	0x00002dd0
        /*041c*/ 	.word	0x000000ff
        /*0420*/ 	.word	0x00000080
        /*0424*/ 	.short	0x010a
        /*0426*/ 	.byte	0x04
	.zero		1


	//   ....[50]....
        /*0428*/ 	.word	0x00002e60
        /*042c*/ 	.word	0x000000ff
        /*0430*/ 	.word	0x00000080
        /*0434*/ 	.short	0x0106
        /*0436*/ 	.byte	0x07
	.zero		1


	//   ....[51]....
        /*0438*/ 	.word	0x00002ea0
        /*043c*/ 	.word	0x00000000
        /*0440*/ 	.word	0x00000080
        /*0444*/ 	.short	0x010a
        /*0446*/ 	.byte	0xff
	.zero		1


	//   ....[52]....
        /*0448*/ 	.word	0x000033b0
        /*044c*/ 	.word	0x00000000
        /*0450*/ 	.word	0x00000070
        /*0454*/ 	.short	0x010a
        /*0456*/ 	.byte	0xff
	.zero		1


	//   ....[53]....
        /*0458*/ 	.word	0x000034c0
        /*045c*/ 	.word	0x00000003
        /*0460*/ 	.word	0x00000000
        /*0464*/ 	.short	0x0101
        /*0466*/ 	.byte	0xff
	.zero		1


	//   ....[54]....
        /*0468*/ 	.word	0x000034d0
        /*046c*/ 	.word	0x000000ff
        /*0470*/ 	.word	0x00000000
        /*0474*/ 	.short	0x010a
        /*0476*/ 	.byte	0x04
	.zero		1


	//   ....[55]....
        /*0478*/ 	.word	0x00003550
        /*047c*/ 	.word	0x000000ff
        /*0480*/ 	.word	0x000000b0
        /*0484*/ 	.short	0x010a
        /*0486*/ 	.byte	0x4b
	.zero		1


	//   ....[56]....
        /*0488*/ 	.word	0x00003630
        /*048c*/ 	.word	0x000000ff
        /*0490*/ 	.word	0x00000000
        /*0494*/ 	.short	0x010a
        /*0496*/ 	.byte	0x05
	.zero		1


	//   ....[57]....
        /*0498*/ 	.word	0x00003780
        /*049c*/ 	.word	0x000000ff
        /*04a0*/ 	.word	0x00000000
        /*04a4*/ 	.short	0x010a
        /*04a6*/ 	.byte	0x07
	.zero		1


	//   ....[58]....
        /*04a8*/ 	.word	0x00003eb0
        /*04ac*/ 	.word	0x000000ff
        /*04b0*/ 	.word	0x00000000
        /*04b4*/ 	.short	0x010a
        /*04b6*/ 	.byte	0x04
	.zero		1


	//   ....[59]....
        /*04b8*/ 	.word	0x00003f40
        /*04bc*/ 	.word	0x000000ff
        /*04c0*/ 	.word	0x00000000
        /*04c4*/ 	.short	0x010a
        /*04c6*/ 	.byte	0x05
	.zero		1


	//   ....[60]....
        /*04c8*/ 	.word	0x00003fd0
        /*04cc*/ 	.word	0x000000ff
        /*04d0*/ 	.word	0x00000000
        /*04d4*/ 	.short	0x010a
        /*04d6*/ 	.byte	0x05
	.zero		1


	//   ....[61]....
        /*04d8*/ 	.word	0x00004060
        /*04dc*/ 	.word	0x000000ff
        /*04e0*/ 	.word	0x00000000
        /*04e4*/ 	.short	0x010a
        /*04e6*/ 	.byte	0x04
	.zero		1


	//   ....[62]....
        /*04e8*/ 	.word	0x000044e0
        /*04ec*/ 	.word	0x00000000
        /*04f0*/ 	.word	0x00000070
        /*04f4*/ 	.short	0x010a
        /*04f6*/ 	.byte	0xff
	.zero		1


	//   ....[63]....
        /*04f8*/ 	.word	0x000045a0
        /*04fc*/ 	.word	0x00000000
        /*0500*/ 	.word	0x00000000
        /*0504*/ 	.short	0x0101
        /*0506*/ 	.byte	0xff
	.zero		1


	//   ....[64]....
        /*0508*/ 	.word	0x000048c0
        /*050c*/ 	.word	0x000000ff
        /*0510*/ 	.word	0x00000068
        /*0514*/ 	.short	0x010a
        /*0516*/ 	.byte	0x04
	.zero		1


	//   ....[65]....
        /*0518*/ 	.word	0x00004ac0
        /*051c*/ 	.word	0x000000ff
        /*0520*/ 	.word	0x00000040
        /*0524*/ 	.short	0x010a
        /*0526*/ 	.byte	0x04
	.zero		1


	//   ....[66]....
        /*0528*/ 	.word	0x00004c40
        /*052c*/ 	.word	0x000000ff
        /*0530*/ 	.word	0x00000020
        /*0534*/ 	.short	0x010b
        /*0536*/ 	.byte	0x04
	.zero		1


	//   ....[67]....
        /*0538*/ 	.word	0x00004c50
        /*053c*/ 	.word	0x000000ff
        /*0540*/ 	.word	0x00000000
        /*0544*/ 	.short	0x0101
        /*0546*/ 	.byte	0x05
	.zero		1


	//   ....[68]....
        /*0548*/ 	.word	0x00004c60
        /*054c*/ 	.word	0x000000ff
        /*0550*/ 	.word	0x00000048
        /*0554*/ 	.short	0x010a
        /*0556*/ 	.byte	0x04
	.zero		1


	//   ....[69]....
        /*0558*/ 	.word	0x00004db0
        /*055c*/ 	.word	0x000000ff
        /*0560*/ 	.word	0x00000028
        /*0564*/ 	.short	0x010b
        /*0566*/ 	.byte	0x04
	.zero		1


	//   ....[70]....
        /*0568*/ 	.word	0x00004dc0
        /*056c*/ 	.word	0x000000ff
        /*0570*/ 	.word	0x00000000
        /*0574*/ 	.short	0x0101
        /*0576*/ 	.byte	0x05
	.zero		1


	//   ....[71]....
        /*0578*/ 	.word	0x00004dd0
        /*057c*/ 	.word	0x000000ff
        /*0580*/ 	.word	0x00000050
        /*0584*/ 	.short	0x010a
        /*0586*/ 	.byte	0x04
	.zero		1


	//   ....[72]....
        /*0588*/ 	.word	0x00004f50
        /*058c*/ 	.word	0x000000ff
        /*0590*/ 	.word	0x00000030
        /*0594*/ 	.short	0x010b
        /*0596*/ 	.byte	0x04
	.zero		1


	//   ....[73]....
        /*0598*/ 	.word	0x00004f90
        /*059c*/ 	.word	0x000000ff
        /*05a0*/ 	.word	0x00000000
        /*05a4*/ 	.short	0x0101
        /*05a6*/ 	.byte	0x05
	.zero		1


	//   ....[74]....
        /*05a8*/ 	.word	0x00004fd0
        /*05ac*/ 	.word	0x000000ff
        /*05b0*/ 	.word	0x00000058
        /*05b4*/ 	.short	0x010a
        /*05b6*/ 	.byte	0x04
	.zero		1


	//   ....[75]....
        /*05b8*/ 	.word	0x00005210
        /*05bc*/ 	.word	0x000000ff
        /*05c0*/ 	.word	0x00000038
        /*05c4*/ 	.short	0x010b
        /*05c6*/ 	.byte	0x04
	.zero		1


	//   ....[76]....
        /*05c8*/ 	.word	0x00005230
        /*05cc*/ 	.word	0x000000ff
        /*05d0*/ 	.word	0x00000000
        /*05d4*/ 	.short	0x0101
        /*05d6*/ 	.byte	0x0d
	.zero		1


	//   ....[77]....
        /*05d8*/ 	.word	0x00005260
        /*05dc*/ 	.word	0x000000ff
        /*05e0*/ 	.word	0x00000040
        /*05e4*/ 	.short	0x010a
        /*05e6*/ 	.byte	0x04
	.zero		1


	//   ....[78]....
        /*05e8*/ 	.word	0x00005280
        /*05ec*/ 	.word	0x000000ff
        /*05f0*/ 	.word	0x00000048
        /*05f4*/ 	.short	0x010a
        /*05f6*/ 	.byte	0x04
	.zero		1


	//   ....[79]....
        /*05f8*/ 	.word	0x000052a0
        /*05fc*/ 	.word	0x000000ff
        /*0600*/ 	.word	0x00000050
        /*0604*/ 	.short	0x010a
        /*0606*/ 	.byte	0x04
	.zero		1


	//   ....[80]....
        /*0608*/ 	.word	0x000052e0
        /*060c*/ 	.word	0x00000000
        /*0610*/ 	.word	0x00000058
        /*0614*/ 	.short	0x010a
        /*0616*/ 	.byte	0xff
	.zero		1


	//   ....[81]....
        /*0618*/ 	.word	0x00005660
        /*061c*/ 	.word	0x00000000
        /*0620*/ 	.word	0x00000070
        /*0624*/ 	.short	0x010a
        /*0626*/ 	.byte	0xff
	.zero		1


	//   ....[82]....
        /*0628*/ 	.word	0x00005770
        /*062c*/ 	.word	0x00000000
        /*0630*/ 	.word	0x00000000
        /*0634*/ 	.short	0x0101
        /*0636*/ 	.byte	0xff
	.zero		1


	//   ....[83]....
        /*0638*/ 	.word	0x00006210
        /*063c*/ 	.word	0x000000ff
        /*0640*/ 	.word	0x00000020
        /*0644*/ 	.short	0x010a
        /*0646*/ 	.byte	0x24
	.zero		1


	//   ....[84]....
        /*0648*/ 	.word	0x00006250
        /*064c*/ 	.word	0x00000055
        /*0650*/ 	.word	0x00000090
        /*0654*/ 	.short	0x010a
        /*0656*/ 	.byte	0xff
	.zero		1


	//   ....[85]....
        /*0658*/ 	.word	0x000063c0
        /*065c*/ 	.word	0x000000ff
        /*0660*/ 	.word	0x00000020
        /*0664*/ 	.short	0x010a
        /*0666*/ 	.byte	0x24
	.zero		1


	//   ....[86]....
        /*0668*/ 	.word	0x000064c0
        /*066c*/ 	.word	0x00000055
        /*0670*/ 	.word	0x00000090
        /*0674*/ 	.short	0x010a
        /*0676*/ 	.byte	0xff
	.zero		1


	//   ....[87]....
        /*0678*/ 	.word	0x00006cc0
        /*067c*/ 	.word	0x00000000
        /*0680*/ 	.word	0x00000000
        /*0684*/ 	.short	0x0101
        /*0686*/ 	.byte	0xff
	.zero		1


	//   ....[88]....
        /*0688*/ 	.word	0x00006cd0
        /*068c*/ 	.word	0x00000002
        /*0690*/ 	.word	0x00000020
        /*0694*/ 	.short	0x010a
        /*0696*/ 	.byte	0xff
	.zero		1


	//   ....[89]....
        /*0698*/ 	.word	0x00006da0
        /*069c*/ 	.word	0x00000002
        /*06a0*/ 	.word	0x00000020
        /*06a4*/ 	.short	0x010a
        /*06a6*/ 	.byte	0xff
	.zero		1


	//   ....[90]....
        /*06a8*/ 	.word	0x00007620
        /*06ac*/ 	.word	0x00000015
        /*06b0*/ 	.word	0x00000000
        /*06b4*/ 	.short	0x0101
        /*06b6*/ 	.byte	0xff
	.zero		1


	//   ....[91]....
        /*06b8*/ 	.word	0x00007640
        /*06bc*/ 	.word	0x00000000
        /*06c0*/ 	.word	0x00000020
        /*06c4*/ 	.short	0x010a
        /*06c6*/ 	.byte	0xff
	.zero		1


	//   ....[92]....
        /*06c8*/ 	.word	0x00007700
        /*06cc*/ 	.word	0x00000000
        /*06d0*/ 	.word	0x00000020
        /*06d4*/ 	.short	0x010a
        /*06d6*/ 	.byte	0xff
	.zero		1


	//   ....[93]....
        /*06d8*/ 	.word	0x00007f80
        /*06dc*/ 	.word	0x00000015
        /*06e0*/ 	.word	0x00000000
        /*06e4*/ 	.short	0x0101
        /*06e6*/ 	.byte	0xff
	.zero		1


	//   ....[94]....
        /*06e8*/ 	.word	0x00007fa0
        /*06ec*/ 	.word	0x00000002
        /*06f0*/ 	.word	0x00000020
        /*06f4*/ 	.short	0x010a
        /*06f6*/ 	.byte	0xff
	.zero		1


	//   ....[95]....
        /*06f8*/ 	.word	0x00008060
        /*06fc*/ 	.word	0x00000002
        /*0700*/ 	.word	0x00000020
        /*0704*/ 	.short	0x010a
        /*0706*/ 	.byte	0xff
	.zero		1


	//   ....[96]....
        /*0708*/ 	.word	0x00008630
        /*070c*/ 	.word	0x000000ff
        /*0710*/ 	.word	0x00000000
        /*0714*/ 	.short	0x0101
        /*0716*/ 	.byte	0x04
	.zero		1


	//   ....[97]....
        /*0718*/ 	.word	0x00008940
        /*071c*/ 	.word	0x00000000
        /*0720*/ 	.word	0x00000000
        /*0724*/ 	.short	0x0101
        /*0726*/ 	.byte	0xff
	.zero		1


	//   ....[98]....
        /*0728*/ 	.word	0x00008bc0
        /*072c*/ 	.word	0x000000ff
        /*0730*/ 	.word	0x00000000
        /*0734*/ 	.short	0x0101
        /*0736*/ 	.byte	0x04
	.zero		1


	//   ....[99]....
        /*0738*/ 	.word	0x00008be0
        /*073c*/ 	.word	0x00000002
        /*0740*/ 	.word	0x000000e0
        /*0744*/ 	.short	0x010a
        /*0746*/ 	.byte	0xff
	.zero		1


	//   ....[100]....
        /*0748*/ 	.word	0x00008c50
        /*074c*/ 	.word	0x00000002
        /*0750*/ 	.word	0x00000010
        /*0754*/ 	.short	0x010a
        /*0756*/ 	.byte	0xff
	.zero		1


	//   ....[101]....
        /*0758*/ 	.word	0x00008cb0
        /*075c*/ 	.word	0x00000002
        /*0760*/ 	.word	0x00000010
        /*0764*/ 	.short	0x010a
        /*0766*/ 	.byte	0xff
	.zero		1


	//   ....[102]....
        /*0768*/ 	.word	0x00008d00
        /*076c*/ 	.word	0x00000002
        /*0770*/ 	.word	0x00000070
        /*0774*/ 	.short	0x010a
        /*0776*/ 	.byte	0xff
	.zero		1


	//   ....[103]....
        /*0778*/ 	.word	0x00008d60
        /*077c*/ 	.word	0x00000000
        /*0780*/ 	.word	0x00000000
        /*0784*/ 	.short	0x010a
        /*0786*/ 	.byte	0xff
	.zero		1


	//   ....[104]....
        /*0788*/ 	.word	0x00008db0
        /*078c*/ 	.word	0x00000000
        /*0790*/ 	.word	0x000000d0
        /*0794*/ 	.short	0x010a
        /*0796*/ 	.byte	0xff
	.zero		1


	//   ....[105]....
        /*0798*/ 	.word	0x00008e10
        /*079c*/ 	.word	0x00000000
        /*07a0*/ 	.word	0x00000080
        /*07a4*/ 	.short	0x010a
        /*07a6*/ 	.byte	0xff
	.zero		1


	//   ....[106]....
        /*07a8*/ 	.word	0x00008e60
        /*07ac*/ 	.word	0x00000000
        /*07b0*/ 	.word	0x00000070
        /*07b4*/ 	.short	0x010a
        /*07b6*/ 	.byte	0xff
	.zero		1


	//   ....[107]....
        /*07b8*/ 	.word	0x00008ec0
        /*07bc*/ 	.word	0x00000000
        /*07c0*/ 	.word	0x00000080
        /*07c4*/ 	.short	0x010a
        /*07c6*/ 	.byte	0xff
	.zero		1


	//   ....[108]....
        /*07c8*/ 	.word	0x00008f10
        /*07cc*/ 	.word	0x00000000
        /*07d0*/ 	.word	0x00000070
        /*07d4*/ 	.short	0x010a
        /*07d6*/ 	.byte	0xff
	.zero		1


	//   ....[109]....
        /*07d8*/ 	.word	0x00008f70
        /*07dc*/ 	.word	0x00000002
        /*07e0*/ 	.word	0x000000b0
        /*07e4*/ 	.short	0x010a
        /*07e6*/ 	.byte	0xff
	.zero		1


	//   ....[110]....
        /*07e8*/ 	.word	0x00008fd0
        /*07ec*/ 	.word	0x00000000
        /*07f0*/ 	.word	0x00000000
        /*07f4*/ 	.short	0x010a
        /*07f6*/ 	.byte	0xff
	.zero		1


	//   ....[111]....
        /*07f8*/ 	.word	0x00009030
        /*07fc*/ 	.word	0x00000000
        /*0800*/ 	.word	0x00000000
        /*0804*/ 	.short	0x010a
        /*0806*/ 	.byte	0xff
	.zero		1


	//   ....[112]....
        /*0808*/ 	.word	0x00009090
        /*080c*/ 	.word	0x00000000
        /*0810*/ 	.word	0x00000000
        /*0814*/ 	.short	0x010a
        /*0816*/ 	.byte	0xff
	.zero		1


	//   ....[113]....
        /*0818*/ 	.word	0x000090f0
        /*081c*/ 	.word	0x00000000
        /*0820*/ 	.word	0x00000000
        /*0824*/ 	.short	0x010a
        /*0826*/ 	.byte	0xff
	.zero		1


	//   ....[114]....
        /*0828*/ 	.word	0x00009150
        /*082c*/ 	.word	0x00000000
        /*0830*/ 	.word	0x00000000
        /*0834*/ 	.short	0x010a
        /*0836*/ 	.byte	0xff
	.zero		1


	//   ....[115]....
        /*0838*/ 	.word	0x000091a0
        /*083c*/ 	.word	0x00000000
        /*0840*/ 	.word	0x00000070
        /*0844*/ 	.short	0x010a
        /*0846*/ 	.byte	0xff
	.zero		1


	//   ....[116]....
        /*0848*/ 	.word	0x00009200
        /*084c*/ 	.word	0x00000000
        /*0850*/ 	.word	0x00000068
        /*0854*/ 	.short	0x010a
        /*0856*/ 	.byte	0xff
	.zero		1


	//   ....[117]....
        /*0858*/ 	.word	0x00009260
        /*085c*/ 	.word	0x00000000
        /*0860*/ 	.word	0x00000040
        /*0864*/ 	.short	0x010a
        /*0866*/ 	.byte	0xff
	.zero		1


	//   ....[118]....
        /*0868*/ 	.word	0x000092c0
        /*086c*/ 	.word	0x00000000
        /*0870*/ 	.word	0x00000048
        /*0874*/ 	.short	0x010a
        /*0876*/ 	.byte	0xff
	.zero		1


	//   ....[119]....
        /*0878*/ 	.word	0x00009320
        /*087c*/ 	.word	0x00000000
        /*0880*/ 	.word	0x00000050
        /*0884*/ 	.short	0x010a
        /*0886*/ 	.byte	0xff
	.zero		1


	//   ....[120]....
        /*0888*/ 	.word	0x00009380
        /*088c*/ 	.word	0x00000000
        /*0890*/ 	.word	0x00000058
        /*0894*/ 	.short	0x010a
        /*0896*/ 	.byte	0xff
	.zero		1


	//   ....[121]....
        /*0898*/ 	.word	0x000093e0
        /*089c*/ 	.word	0x00000000
        /*08a0*/ 	.word	0x00000040
        /*08a4*/ 	.short	0x010a
        /*08a6*/ 	.byte	0xff
	.zero		1


	//   ....[122]....
        /*08a8*/ 	.word	0x00009440
        /*08ac*/ 	.word	0x00000000
        /*08b0*/ 	.word	0x00000048
        /*08b4*/ 	.short	0x010a
        /*08b6*/ 	.byte	0xff
	.zero		1


	//   ....[123]....
        /*08b8*/ 	.word	0x000094a0
        /*08bc*/ 	.word	0x00000000
        /*08c0*/ 	.word	0x00000050
        /*08c4*/ 	.short	0x010a
        /*08c6*/ 	.byte	0xff
	.zero		1


	//   ....[124]....
        /*08c8*/ 	.word	0x000094f0
        /*08cc*/ 	.word	0x00000000
        /*08d0*/ 	.word	0x00000070
        /*08d4*/ 	.short	0x010a
        /*08d6*/ 	.byte	0xff
	.zero		1


	//   ....[125]....
        /*08d8*/ 	.word	0x00009550
        /*08dc*/ 	.word	0x00000000
        /*08e0*/ 	.word	0x00000020
        /*08e4*/ 	.short	0x010a
        /*08e6*/ 	.byte	0xff
	.zero		1


	//   ....[126]....
        /*08e8*/ 	.word	0x000095a0
        /*08ec*/ 	.word	0x00000055
        /*08f0*/ 	.word	0x00000090
        /*08f4*/ 	.short	0x010a
        /*08f6*/ 	.byte	0xff
	.zero		1


	//   ....[127]....
        /*08f8*/ 	.word	0x000095f0
        /*08fc*/ 	.word	0x00000002
        /*0900*/ 	.word	0x00000020
        /*0904*/ 	.short	0x010a
        /*0906*/ 	.byte	0xff
	.zero		1


	//   ....[128]....
        /*0908*/ 	.word	0x00009640
        /*090c*/ 	.word	0x00000000
        /*0910*/ 	.word	0x00000020
        /*0914*/ 	.short	0x010a
        /*0916*/ 	.byte	0xff
	.zero		1


	//   ....[129]....
        /*0918*/ 	.word	0x00009690
        /*091c*/ 	.word	0x00000002
        /*0920*/ 	.word	0x00000020
        /*0924*/ 	.short	0x010a
        /*0926*/ 	.byte	0xff
	.zero		1


	//----- nvinfo : EIATTR_NUM_MBARRIERS
	.align		4
.L_47:
        /*0928*/ 	.byte	0x03, 0x38
        /*092a*/ 	.short	0x001e


	//----- nvinfo : EIATTR_EXIT_INSTR_OFFSETS
	.align		4
        /*092c*/ 	.byte	0x04, 0x1c
        /*092e*/ 	.short	(.L_49 - .L_48)


	//   ....[0]....
.L_48:
        /*0930*/ 	.word	0x00002980


	//   ....[1]....
        /*0934*/ 	.word	0x00002e70


	//   ....[2]....
        /*0938*/ 	.word	0x00002ed0


	//   ....[3]....
        /*093c*/ 	.word	0x000042d0


	//   ....[4]....
        /*0940*/ 	.word	0x00005310


	//   ....[5]....
        /*0944*/ 	.word	0x00005350


	//   ....[6]....
        /*0948*/ 	.word	0x00008ab0


	//   ....[7]....
        /*094c*/ 	.word	0x00008b30


	//   ....[8]....
        /*0950*/ 	.word	0x00008b60


	//   ....[9]....
        /*0954*/ 	.word	0x00008bd0


	//----- nvinfo : EIATTR_MAX_THREADS
	.align		4
.L_49:
        /*0958*/ 	.byte	0x04, 0x05
        /*095a*/ 	.short	(.L_51 - .L_50)
.L_50:
        /*095c*/ 	.word	0x00000100
        /*0960*/ 	.word	0x00000001
        /*0964*/ 	.word	0x00000001


	//----- nvinfo : EIATTR_CRS_STACK_SIZE
	.align		4
.L_51:
        /*0968*/ 	.byte	0x04, 0x1e
        /*096a*/ 	.short	(.L_53 - .L_52)
.L_52:
        /*096c*/ 	.word	0x00000000


	//----- nvinfo : EIATTR_CBANK_PARAM_SIZE
	.align		4
.L_53:
        /*0970*/ 	.byte	0x03, 0x19
        /*0972*/ 	.short	0x0800


	//----- nvinfo : EIATTR_PARAM_CBANK
	.align		4
        /*0974*/ 	.byte	0x04, 0x0a
        /*0976*/ 	.short	(.L_55 - .L_54)
	.align		4
.L_54:
        /*0978*/ 	.word	index@(.nv.constant0._ZN7cutlass13device_kernelINS_4gemm6kernel13GemmUniversalIN4cute5tupleIJiiiiEEENS1_10collective13CollectiveMmaINS1_35MainloopSm100TmaUmmaWarpSpecializedILi2ELi2ELi4ENS5_IJNS4_1CILi1EEESB_SB_EEEEENS5_IJNSA_ILi64EEENSA_ILi128EEESF_EEENS_10tfloat32_tENS5_IJlSB_lEEESH_NS5_IJSB_llEEENS4_8TiledMMAINS4_8MMA_AtomIJNS4_17SM100_MMA_TF32_SSISH_SH_fLi64ELi128ELNS4_4UMMA5MajorE0ELSO_1ELNSN_7ScaleInE0ELSP_0EEEEEENS4_6LayoutISC_NS5_IJNSA_ILi0EEEST_ST_EEEEENS5_IJNS4_10UnderscoreESW_SW_EEEEENS4_13SM90_TMA_LOADENS4_14ComposedLayoutINS4_7SwizzleILi3ELi4ELi3EEENS4_18smem_ptr_flag_bitsILi32EEENSS_INS5_IJNSA_ILi8EEENSA_ILi32EEEEEENS5_IJS16_SB_EEEEEEEvNS4_8identityESZ_NS10_INS11_ILi2ELi5ELi2EEES14_NSS_INS5_IJS16_NSA_ILi4EEEEEENS5_IJSB_S16_EEEEEEEvS1B_EENS_8epilogue10collective18CollectiveEpilogueINS1J_23Sm100TmaWarpSpecializedILi4ELi2ELi16ELb1ELb0EEEJSG_NS5_IJNSS_ISE_SB_EENSS_IS16_SB_EEEEESH_SI_SH_SI_NS1J_6fusion15FusionCallbacksIS1N_NS1R_17LinearCombinationISH_fSH_fLNS_15FloatRoundStyleE2EEESG_S1Q_JEEENS4_5SM1004TMEM4LOAD26SM100_TMEM_LOAD_16dp128b8xESZ_S1A_NS4_17SM75_U32x4_LDSM_NENS4_14SM90_TMA_STOREES1A_NS4_17SM90_U32x4_STSM_NENS4_39AutoVectorizingCopyWithAssumedAlignmentILi128EEEEEEvvEEEEvNT_6ParamsE)
        /*097c*/ 	.short	0x0380
        /*097e*/ 	.short	0x0800


	//----- nvinfo : EIATTR_SW_WAR
	.align		4
.L_55:
        /*0980*/ 	.byte	0x04, 0x36
        /*0982*/ 	.short	(.L_57 - .L_56)
.L_56:
        /*0984*/ 	.word	0x00000008
.L_57:


//--------------------- .nv.callgraph             --------------------------
	.section	.nv.callgraph,"",@"SHT_CUDA_CALLGRAPH"
	.align	4
	.sectionentsize	8
	.align		4
        /*0000*/ 	.word	0x00000000
	.align		4
        /*0004*/ 	.word	0xffffffff
	.align		4
        /*0008*/ 	.word	index@(_ZN7cutlass13device_kernelINS_4gemm6kernel13GemmUniversalIN4cute5tupleIJiiiiEEENS1_10collective13CollectiveMmaINS1_35MainloopSm100TmaUmmaWarpSpecializedILi2ELi2ELi4ENS5_IJNS4_1CILi1EEESB_SB_EEEEENS5_IJNSA_ILi64EEENSA_ILi128EEESF_EEENS_10tfloat32_tENS5_IJlSB_lEEESH_NS5_IJSB_llEEENS4_8TiledMMAINS4_8MMA_AtomIJNS4_17SM100_MMA_TF32_SSISH_SH_fLi64ELi128ELNS4_4UMMA5MajorE0ELSO_1ELNSN_7ScaleInE0ELSP_0EEEEEENS4_6LayoutISC_NS5_IJNSA_ILi0EEEST_ST_EEEEENS5_IJNS4_10UnderscoreESW_SW_EEEEENS4_13SM90_TMA_LOADENS4_14ComposedLayoutINS4_7SwizzleILi3ELi4ELi3EEENS4_18smem_ptr_flag_bitsILi32EEENSS_INS5_IJNSA_ILi8EEENSA_ILi32EEEEEENS5_IJS16_SB_EEEEEEEvNS4_8identityESZ_NS10_INS11_ILi2ELi5ELi2EEES14_NSS_INS5_IJS16_NSA_ILi4EEEEEENS5_IJSB_S16_EEEEEEEvS1B_EENS_8epilogue10collective18CollectiveEpilogueINS1J_23Sm100TmaWarpSpecializedILi4ELi2ELi16ELb1ELb0EEEJSG_NS5_IJNSS_ISE_SB_EENSS_IS16_SB_EEEEESH_SI_SH_SI_NS1J_6fusion15FusionCallbacksIS1N_NS1R_17LinearCombinationISH_fSH_fLNS_15FloatRoundStyleE2EEESG_S1Q_JEEENS4_5SM1004TMEM4LOAD26SM100_TMEM_LOAD_16dp128b8xESZ_S1A_NS4_17SM75_U32x4_LDSM_NENS4_14SM90_TMA_STOREES1A_NS4_17SM90_U32x4_STSM_NENS4_39AutoVectorizingCopyWithAssumedAlignmentILi128EEEEEEvvEEEEvNT_6ParamsE)
	.align		4
        /*000c*/ 	.word	index@(__assertfail)
	.align		4
        /*0010*/ 	.word	0x00000000
	.align		4
        /*0014*/ 	.word	0xfffffffe
	.align		4
        /*0018*/ 	.word	0x00000000
	.align		4
        /*001c*/ 	.word	0xfffffffd
	.align		4
        /*0020*/ 	.word	0x00000000
	.align		4
        /*0024*/ 	.word	0xfffffffc


//--------------------- .nv.constant4             --------------------------
	.section	.nv.constant4,"a",@progbits
	.align	8
	.align		8
.nv.constant4:
        /*0000*/ 	.dword	__assertfail
	.align		8
        /*0008*/ 	.dword	__unnamed_1
	.align		8
        /*0010*/ 	.dword	__unnamed_2
	.align		8
        /*0018*/ 	.dword	_ZN40_INTERNAL_e64fd54c_4_k_cu_a0268bcb_350754cuda3std3__45__cpo5beginE
	.align		8
        /*0020*/ 	.dword	_ZN40_INTERNAL_e64fd54c_4_k_cu_a0268bcb_350754cuda3std3__45__cpo3endE
	.align		8
        /*0028*/ 	.dword	_ZN40_INTERNAL_e64fd54c_4_k_cu_a0268bcb_350754cuda3std3__45__cpo6cbeginE
	.align		8
        /*0030*/ 	.dword	_ZN40_INTERNAL_e64fd54c_4_k_cu_a0268bcb_350754cuda3std3__45__cpo4cendE
	.align		8
        /*0038*/ 	.dword	_ZN40_INTERNAL_e64fd54c_4_k_cu_a0268bcb_350754cuda3std3__442_GLOBAL__N__e64fd54c_4_k_cu_a0268bcb_350756ignoreE
	.align		8
        /*0040*/ 	.dword	_ZN40_INTERNAL_e64fd54c_4_k_cu_a0268bcb_350754cuda3std3__419piecewise_constructE
	.align		8
        /*0048*/ 	.dword	_ZN40_INTERNAL_e64fd54c_4_k_cu_a0268bcb_350754cuda3std3__48in_placeE
	.align		8
        /*0050*/ 	.dword	_ZN40_INTERNAL_e64fd54c_4_k_cu_a0268bcb_350754cuda3std6ranges3__45__cpo4swapE
	.align		8
        /*0058*/ 	.dword	_ZN40_INTERNAL_e64fd54c_4_k_cu_a0268bcb_350754cuda3std6ranges3__45__cpo9iter_moveE
	.align		8
        /*0060*/ 	.dword	_ZN40_INTERNAL_e64fd54c_4_k_cu_a0268bcb_350754cute7productE
	.align		8
        /*0068*/ 	.dword	_ZN40_INTERNAL_e64fd54c_4_k_cu_a0268bcb_350754cute1_E
	.align		8
        /*0070*/ 	.dword	$str$25
	.align		8
        /*0078*/ 	.dword	$str$26
	.align		8
        /*0080*/ 	.dword	$str$27
	.align		8
        /*0088*/ 	.dword	$str$28


//--------------------- .text._ZN7cutlass13device_kernelINS_4gemm6kernel13GemmUniversalIN4cute5tupleIJiiiiEEENS1_10collective13CollectiveMmaINS1_35MainloopSm100TmaUmmaWarpSpecializedILi2ELi2ELi4ENS5_IJNS4_1CILi1EEESB_SB_EEEEENS5_IJNSA_ILi64EEENSA_ILi128EEESF_EEENS_10tfloat32_tENS5_IJlSB_lEEESH_NS5_IJSB_llEEENS4_8TiledMMAINS4_8MMA_AtomIJNS4_17SM100_MMA_TF32_SSISH_SH_fLi64ELi128ELNS4_4UMMA5MajorE0ELSO_1ELNSN_7ScaleInE0ELSP_0EEEEEENS4_6LayoutISC_NS5_IJNSA_ILi0EEEST_ST_EEEEENS5_IJNS4_10UnderscoreESW_SW_EEEEENS4_13SM90_TMA_LOADENS4_14ComposedLayoutINS4_7SwizzleILi3ELi4ELi3EEENS4_18smem_ptr_flag_bitsILi32EEENSS_INS5_IJNSA_ILi8EEENSA_ILi32EEEEEENS5_IJS16_SB_EEEEEEEvNS4_8identityESZ_NS10_INS11_ILi2ELi5ELi2EEES14_NSS_INS5_IJS16_NSA_ILi4EEEEEENS5_IJSB_S16_EEEEEEEvS1B_EENS_8epilogue10collective18CollectiveEpilogueINS1J_23Sm100TmaWarpSpecializedILi4ELi2ELi16ELb1ELb0EEEJSG_NS5_IJNSS_ISE_SB_EENSS_IS16_SB_EEEEESH_SI_SH_SI_NS1J_6fusion15FusionCallbacksIS1N_NS1R_17LinearCombinationISH_fSH_fLNS_15FloatRoundStyleE2EEESG_S1Q_JEEENS4_5SM1004TMEM4LOAD26SM100_TMEM_LOAD_16dp128b8xESZ_S1A_NS4_17SM75_U32x4_LDSM_NENS4_14SM90_TMA_STOREES1A_NS4_17SM90_U32x4_STSM_NENS4_39AutoVectorizingCopyWithAssumedAlignmentILi128EEEEEEvvEEEEvNT_6ParamsE --------------------------
	.section	.text._ZN7cutlass13device_kernelINS_4gemm6kernel13GemmUniversalIN4cute5tupleIJiiiiEEENS1_10collective13CollectiveMmaINS1_35MainloopSm100TmaUmmaWarpSpecializedILi2ELi2ELi4ENS5_IJNS4_1CILi1EEESB_SB_EEEEENS5_IJNSA_ILi64EEENSA_ILi128EEESF_EEENS_10tfloat32_tENS5_IJlSB_lEEESH_NS5_IJSB_llEEENS4_8TiledMMAINS4_8MMA_AtomIJNS4_17SM100_MMA_TF32_SSISH_SH_fLi64ELi128ELNS4_4UMMA5MajorE0ELSO_1ELNSN_7ScaleInE0ELSP_0EEEEEENS4_6LayoutISC_NS5_IJNSA_ILi0EEEST_ST_EEEEENS5_IJNS4_10UnderscoreESW_SW_EEEEENS4_13SM90_TMA_LOADENS4_14ComposedLayoutINS4_7SwizzleILi3ELi4ELi3EEENS4_18smem_ptr_flag_bitsILi32EEENSS_INS5_IJNSA_ILi8EEENSA_ILi32EEEEEENS5_IJS16_SB_EEEEEEEvNS4_8identityESZ_NS10_INS11_ILi2ELi5ELi2EEES14_NSS_INS5_IJS16_NSA_ILi4EEEEEENS5_IJSB_S16_EEEEEEEvS1B_EENS_8epilogue10collective18CollectiveEpilogueINS1J_23Sm100TmaWarpSpecializedILi4ELi2ELi16ELb1ELb0EEEJSG_NS5_IJNSS_ISE_SB_EENSS_IS16_SB_EEEEESH_SI_SH_SI_NS1J_6fusion15FusionCallbacksIS1N_NS1R_17LinearCombinationISH_fSH_fLNS_15FloatRoundStyleE2EEESG_S1Q_JEEENS4_5SM1004TMEM4LOAD26SM100_TMEM_LOAD_16dp128b8xESZ_S1A_NS4_17SM75_U32x4_LDSM_NENS4_14SM90_TMA_STOREES1A_NS4_17SM90_U32x4_STSM_NENS4_39AutoVectorizingCopyWithAssumedAlignmentILi128EEEEEEvvEEEEvNT_6ParamsE,"ax",@progbits
	.align	128
.text._ZN7cutlass13device_kernelINS_4gemm6kernel13GemmUniversalIN4cute5tupleIJiiiiEEENS1_10collective13CollectiveMmaINS1_35MainloopSm100TmaUmmaWarpSpecializedILi2ELi2ELi4ENS5_IJNS4_1CILi1EEESB_SB_EEEEENS5_IJNSA_ILi64EEENSA_ILi128EEESF_EEENS_10tfloat32_tENS5_IJlSB_lEEESH_NS5_IJSB_llEEENS4_8TiledMMAINS4_8MMA_AtomIJNS4_17SM100_MMA_TF32_SSISH_SH_fLi64ELi128ELNS4_4UMMA5MajorE0ELSO_1ELNSN_7ScaleInE0ELSP_0EEEEEENS4_6LayoutISC_NS5_IJNSA_ILi0EEEST_ST_EEEEENS5_IJNS4_10UnderscoreESW_SW_EEEEENS4_13SM90_TMA_LOADENS4_14ComposedLayoutINS4_7SwizzleILi3ELi4ELi3EEENS4_18smem_ptr_flag_bitsILi32EEENSS_INS5_IJNSA_ILi8EEENSA_ILi32EEEEEENS5_IJS16_SB_EEEEEEEvNS4_8identityESZ_NS10_INS11_ILi2ELi5ELi2EEES14_NSS_INS5_IJS16_NSA_ILi4EEEEEENS5_IJSB_S16_EEEEEEEvS1B_EENS_8epilogue10collective18CollectiveEpilogueINS1J_23Sm100TmaWarpSpecializedILi4ELi2ELi16ELb1ELb0EEEJSG_NS5_IJNSS_ISE_SB_EENSS_IS16_SB_EEEEESH_SI_SH_SI_NS1J_6fusion15FusionCallbacksIS1N_NS1R_17LinearCombinationISH_fSH_fLNS_15FloatRoundStyleE2EEESG_S1Q_JEEENS4_5SM1004TMEM4LOAD26SM100_TMEM_LOAD_16dp128b8xESZ_S1A_NS4_17SM75_U32x4_LDSM_NENS4_14SM90_TMA_STOREES1A_NS4_17SM90_U32x4_STSM_NENS4_39AutoVectorizingCopyWithAssumedAlignmentILi128EEEEEEvvEEEEvNT_6ParamsE:
        .type           _ZN7cutlass13device_kernelINS_4gemm6kernel13GemmUniversalIN4cute5tupleIJiiiiEEENS1_10collective13CollectiveMmaINS1_35MainloopSm100TmaUmmaWarpSpecializedILi2ELi2ELi4ENS5_IJNS4_1CILi1EEESB_SB_EEEEENS5_IJNSA_ILi64EEENSA_ILi128EEESF_EEENS_10tfloat32_tENS5_IJlSB_lEEESH_NS5_IJSB_llEEENS4_8TiledMMAINS4_8MMA_AtomIJNS4_17SM100_MMA_TF32_SSISH_SH_fLi64ELi128ELNS4_4UMMA5MajorE0ELSO_1ELNSN_7ScaleInE0ELSP_0EEEEEENS4_6LayoutISC_NS5_IJNSA_ILi0EEEST_ST_EEEEENS5_IJNS4_10UnderscoreESW_SW_EEEEENS4_13SM90_TMA_LOADENS4_14ComposedLayoutINS4_7SwizzleILi3ELi4ELi3EEENS4_18smem_ptr_flag_bitsILi32EEENSS_INS5_IJNSA_ILi8EEENSA_ILi32EEEEEENS5_IJS16_SB_EEEEEEEvNS4_8identityESZ_NS10_INS11_ILi2ELi5ELi2EEES14_NSS_INS5_IJS16_NSA_ILi4EEEEEENS5_IJSB_S16_EEEEEEEvS1B_EENS_8epilogue10collective18CollectiveEpilogueINS1J_23Sm100TmaWarpSpecializedILi4ELi2ELi16ELb1ELb0EEEJSG_NS5_IJNSS_ISE_SB_EENSS_IS16_SB_EEEEESH_SI_SH_SI_NS1J_6fusion15FusionCallbacksIS1N_NS1R_17LinearCombinationISH_fSH_fLNS_15FloatRoundStyleE2EEESG_S1Q_JEEENS4_5SM1004TMEM4LOAD26SM100_TMEM_LOAD_16dp128b8xESZ_S1A_NS4_17SM75_U32x4_LDSM_NENS4_14SM90_TMA_STOREES1A_NS4_17SM90_U32x4_STSM_NENS4_39AutoVectorizingCopyWithAssumedAlignmentILi128EEEEEEvvEEEEvNT_6ParamsE,@function
        .size           _ZN7cutlass13device_kernelINS_4gemm6kernel13GemmUniversalIN4cute5tupleIJiiiiEEENS1_10collective13CollectiveMmaINS1_35MainloopSm100TmaUmmaWarpSpecializedILi2ELi2ELi4ENS5_IJNS4_1CILi1EEESB_SB_EEEEENS5_IJNSA_ILi64EEENSA_ILi128EEESF_EEENS_10tfloat32_tENS5_IJlSB_lEEESH_NS5_IJSB_llEEENS4_8TiledMMAINS4_8MMA_AtomIJNS4_17SM100_MMA_TF32_SSISH_SH_fLi64ELi128ELNS4_4UMMA5MajorE0ELSO_1ELNSN_7ScaleInE0ELSP_0EEEEEENS4_6LayoutISC_NS5_IJNSA_ILi0EEEST_ST_EEEEENS5_IJNS4_10UnderscoreESW_SW_EEEEENS4_13SM90_TMA_LOADENS4_14ComposedLayoutINS4_7SwizzleILi3ELi4ELi3EEENS4_18smem_ptr_flag_bitsILi32EEENSS_INS5_IJNSA_ILi8EEENSA_ILi32EEEEEENS5_IJS16_SB_EEEEEEEvNS4_8identityESZ_NS10_INS11_ILi2ELi5ELi2EEES14_NSS_INS5_IJS16_NSA_ILi4EEEEEENS5_IJSB_S16_EEEEEEEvS1B_EENS_8epilogue10collective18CollectiveEpilogueINS1J_23Sm100TmaWarpSpecializedILi4ELi2ELi16ELb1ELb0EEEJSG_NS5_IJNSS_ISE_SB_EENSS_IS16_SB_EEEEESH_SI_SH_SI_NS1J_6fusion15FusionCallbacksIS1N_NS1R_17LinearCombinationISH_fSH_fLNS_15FloatRoundStyleE2EEESG_S1Q_JEEENS4_5SM1004TMEM4LOAD26SM100_TMEM_LOAD_16dp128b8xESZ_S1A_NS4_17SM75_U32x4_LDSM_NENS4_14SM90_TMA_STOREES1A_NS4_17SM90_U32x4_STSM_NENS4_39AutoVectorizingCopyWithAssumedAlignmentILi128EEEEEEvvEEEEvNT_6ParamsE,(.L_x_174 - _ZN7cutlass13device_kernelINS_4gemm6kernel13GemmUniversalIN4cute5tupleIJiiiiEEENS1_10collective13CollectiveMmaINS1_35MainloopSm100TmaUmmaWarpSpecializedILi2ELi2ELi4ENS5_IJNS4_1CILi1EEESB_SB_EEEEENS5_IJNSA_ILi64EEENSA_ILi128EEESF_EEENS_10tfloat32_tENS5_IJlSB_lEEESH_NS5_IJSB_llEEENS4_8TiledMMAINS4_8MMA_AtomIJNS4_17SM100_MMA_TF32_SSISH_SH_fLi64ELi128ELNS4_4UMMA5MajorE0ELSO_1ELNSN_7ScaleInE0ELSP_0EEEEEENS4_6LayoutISC_NS5_IJNSA_ILi0EEEST_ST_EEEEENS5_IJNS4_10UnderscoreESW_SW_EEEEENS4_13SM90_TMA_LOADENS4_14ComposedLayoutINS4_7SwizzleILi3ELi4ELi3EEENS4_18smem_ptr_flag_bitsILi32EEENSS_INS5_IJNSA_ILi8EEENSA_ILi32EEEEEENS5_IJS16_SB_EEEEEEEvNS4_8identityESZ_NS10_INS11_ILi2ELi5ELi2EEES14_NSS_INS5_IJS16_NSA_ILi4EEEEEENS5_IJSB_S16_EEEEEEEvS1B_EENS_8epilogue10collective18CollectiveEpilogueINS1J_23Sm100TmaWarpSpecializedILi4ELi2ELi16ELb1ELb0EEEJSG_NS5_IJNSS_ISE_SB_EENSS_IS16_SB_EEEEESH_SI_SH_SI_NS1J_6fusion15FusionCallbacksIS1N_NS1R_17LinearCombinationISH_fSH_fLNS_15FloatRoundStyleE2EEESG_S1Q_JEEENS4_5SM1004TMEM4LOAD26SM100_TMEM_LOAD_16dp128b8xESZ_S1A_NS4_17SM75_U32x4_LDSM_NENS4_14SM90_TMA_STOREES1A_NS4_17SM90_U32x4_STSM_NENS4_39AutoVectorizingCopyWithAssumedAlignmentILi128EEEEEEvvEEEEvNT_6ParamsE)
        .other          _ZN7cutlass13device_kernelINS_4gemm6kernel13GemmUniversalIN4cute5tupleIJiiiiEEENS1_10collective13CollectiveMmaINS1_35MainloopSm100TmaUmmaWarpSpecializedILi2ELi2ELi4ENS5_IJNS4_1CILi1EEESB_SB_EEEEENS5_IJNSA_ILi64EEENSA_ILi128EEESF_EEENS_10tfloat32_tENS5_IJlSB_lEEESH_NS5_IJSB_llEEENS4_8TiledMMAINS4_8MMA_AtomIJNS4_17SM100_MMA_TF32_SSISH_SH_fLi64ELi128ELNS4_4UMMA5MajorE0ELSO_1ELNSN_7ScaleInE0ELSP_0EEEEEENS4_6LayoutISC_NS5_IJNSA_ILi0EEEST_ST_EEEEENS5_IJNS4_10UnderscoreESW_SW_EEEEENS4_13SM90_TMA_LOADENS4_14ComposedLayoutINS4_7SwizzleILi3ELi4ELi3EEENS4_18smem_ptr_flag_bitsILi32EEENSS_INS5_IJNSA_ILi8EEENSA_ILi32EEEEEENS5_IJS16_SB_EEEEEEEvNS4_8identityESZ_NS10_INS11_ILi2ELi5ELi2EEES14_NSS_INS5_IJS16_NSA_ILi4EEEEEENS5_IJSB_S16_EEEEEEEvS1B_EENS_8epilogue10collective18CollectiveEpilogueINS1J_23Sm100TmaWarpSpecializedILi4ELi2ELi16ELb1ELb0EEEJSG_NS5_IJNSS_ISE_SB_EENSS_IS16_SB_EEEEESH_SI_SH_SI_NS1J_6fusion15FusionCallbacksIS1N_NS1R_17LinearCombinationISH_fSH_fLNS_15FloatRoundStyleE2EEESG_S1Q_JEEENS4_5SM1004TMEM4LOAD26SM100_TMEM_LOAD_16dp128b8xESZ_S1A_NS4_17SM75_U32x4_LDSM_NENS4_14SM90_TMA_STOREES1A_NS4_17SM90_U32x4_STSM_NENS4_39AutoVectorizingCopyWithAssumedAlignmentILi128EEEEEEvvEEEEvNT_6ParamsE,@"STO_CUDA_ENTRY STV_DEFAULT"
_ZN7cutlass13device_kernelINS_4gemm6kernel13GemmUniversalIN4cute5tupleIJiiiiEEENS1_10collective13CollectiveMmaINS1_35MainloopSm100TmaUmmaWarpSpecializedILi2ELi2ELi4ENS5_IJNS4_1CILi1EEESB_SB_EEEEENS5_IJNSA_ILi64EEENSA_ILi128EEESF_EEENS_10tfloat32_tENS5_IJlSB_lEEESH_NS5_IJSB_llEEENS4_8TiledMMAINS4_8MMA_AtomIJNS4_17SM100_MMA_TF32_SSISH_SH_fLi64ELi128ELNS4_4UMMA5MajorE0ELSO_1ELNSN_7ScaleInE0ELSP_0EEEEEENS4_6LayoutISC_NS5_IJNSA_ILi0EEEST_ST_EEEEENS5_IJNS4_10UnderscoreESW_SW_EEEEENS4_13SM90_TMA_LOADENS4_14ComposedLayoutINS4_7SwizzleILi3ELi4ELi3EEENS4_18smem_ptr_flag_bitsILi32EEENSS_INS5_IJNSA_ILi8EEENSA_ILi32EEEEEENS5_IJS16_SB_EEEEEEEvNS4_8identityESZ_NS10_INS11_ILi2ELi5ELi2EEES14_NSS_INS5_IJS16_NSA_ILi4EEEEEENS5_IJSB_S16_EEEEEEEvS1B_EENS_8epilogue10collective18CollectiveEpilogueINS1J_23Sm100TmaWarpSpecializedILi4ELi2ELi16ELb1ELb0EEEJSG_NS5_IJNSS_ISE_SB_EENSS_IS16_SB_EEEEESH_SI_SH_SI_NS1J_6fusion15FusionCallbacksIS1N_NS1R_17LinearCombinationISH_fSH_fLNS_15FloatRoundStyleE2EEESG_S1Q_JEEENS4_5SM1004TMEM4LOAD26SM100_TMEM_LOAD_16dp128b8xESZ_S1A_NS4_17SM75_U32x4_LDSM_NENS4_14SM90_TMA_STOREES1A_NS4_17SM90_U32x4_STSM_NENS4_39AutoVectorizingCopyWithAssumedAlignmentILi128EEEEEEvvEEEEvNT_6ParamsE:
[----:B------:R-:W1:Y:S01]  /*0000*/  LDC R1, c[0x0][0x37c] ;  /* 0x0000df00ff017b82 */ /* 0x000e620000000800 */
[----:B------:R-:W2:Y:S01]  /*0010*/  S2R R78, SR_TID.X ;  /* 0x00000000004e7919 */ /* 0x000ea20000002100 */
[----:B------:R-:W3:Y:S01]  /*0020*/  LDCU.64 UR8, c[0x0][0x890] ;  /* 0x00011200ff0877ac */ /* 0x000ee20008000a00 */
[----:B------:R-:W-:Y:S02]  /*0030*/  PRMT R64, RZ, 0x7610, R64 ;  /* 0x00007610ff407816 */ /* 0x000fe40000000040 */
[----:B------:R-:W-:Y:S01]  /*0040*/  ELECT P5, URZ, PT ;  /* 0x0000000000ff782f */ /* 0x000fe200038a0000 */
[----:B------:R-:W4:Y:S01]  /*0050*/  LDCU.64 UR52, c[0x0][0x358] ;  /* 0x00006b00ff3477ac */ /* 0x000f220008000a00 */
[----:B---3--:R-:W-:-:S04]  /*0060*/  UISETP.NE.U32.AND UP0, UPT, UR8, URZ, UPT ;  /* 0x000000ff0800728c */ /* 0x008fc8000bf05070 */
[----:B------:R-:W-:Y:S01]  /*0070*/  UISETP.NE.AND.EX UP0, UPT, UR9, URZ, UPT, UP0 ;  /* 0x000000ff0900728c */ /* 0x000fe2000bf05300 */
[----:B--2---:R-:W-:-:S05]  /*0080*/  SHF.R.U32.HI R70, RZ, 0x5, R78 ;  /* 0x00000005ff467819 */ /* 0x004fca000001164e */
[----:B------:R-:W2:Y:S02]  /*0090*/  SHFL.IDX PT, R0, R70, RZ, 0x1f ;  /* 0x00001fff46007589 */ /* 0x000ea400000e0000 */
[----:B--2---:R-:W-:Y:S01]  /*00a0*/  R2UR UR10, R0 ;  /* 0x00000000000a72ca */ /* 0x004fe200000e0000 */
[----:B-1--4-:R-:W-:-:S14]  /*00b0*/  BRA.U UP0, `(.L_x_0) ;  /* 0x00000001002c7547 */ /* 0x012fdc000b800000 */
[----:B------:R-:W1:Y:S02]  /*00c0*/  LDCU.64 UR4, c[0x0][0x888] ;  /* 0x00011100ff0477ac */ /* 0x000e640008000a00 */
[----:B-1----:R-:W-:-:S04]  /*00d0*/  UISETP.NE.U32.AND UP0, UPT, UR4, URZ, UPT ;  /* 0x000000ff0400728c */ /* 0x002fc8000bf05070 */
[----:B------:R-:W-:-:S09]  /*00e0*/  UISETP.NE.AND.EX UP0, UPT, UR5, URZ, UPT, UP0 ;  /* 0x000000ff0500728c */ /* 0x000fd2000bf05300 */
[----:B------:R-:W-:Y:S05]  /*00f0*/  BRA.U !UP0, `(.L_x_1) ;  /* 0x0000000108107547 */ /* 0x000fea000b800000 */
[----:B------:R-:W1:Y:S02]  /*0100*/  LDC.64 R2, c[0x0][0x888] ;  /* 0x00022200ff027b82 */ /* 0x000e640000000a00 */
[----:B-1----:R1:W5:Y:S01]  /*0110*/  LDG.E R35, desc[UR52][R2.64] ;  /* 0x0000003402237981 */ /* 0x002362000c1e1900 */
[----:B------:R-:W-:Y:S01]  /*0120*/  HFMA2 R64, -RZ, RZ, 0, 5.9604644775390625e-08 ;  /* 0x00000001ff407431 */ /* 0x000fe200000001ff */
[----:B------:R-:W-:Y:S05]  /*0130*/  BRA `(.L_x_0) ;  /* 0x00000000000c7947 */ /* 0x000fea0003800000 */
.L_x_1:
[----:B------:R-:W1:Y:S01]  /*0140*/  LDCU UR4, c[0x0][0x880] ;  /* 0x00011000ff0477ac */ /* 0x000e620008000800 */
[----:B------:R-:W-:Y:S01]  /*0150*/  HFMA2 R64, -RZ, RZ, 0, 5.9604644775390625e-08 ;  /* 0x00000001ff407431 */ /* 0x000fe200000001ff */
[----:B-1----:R-:W-:-:S07]  /*0160*/  MOV R35, UR4 ;  /* 0x0000000400237c02 */ /* 0x002fce0008000f00 */
.L_x_0:
[----:B------:R-:W2:Y:S02]  /*0170*/  LDCU.64 UR4, c[0x0][0x8b0] ;  /* 0x00011600ff0477ac */ /* 0x000ea40008000a00 */
[----:B--2---:R-:W-:-:S04]  /*0180*/  UISETP.NE.U32.AND UP0, UPT, UR4, URZ, UPT ;  /* 0x000000ff0400728c */ /* 0x004fc8000bf05070 */
[----:B------:R-:W-:-:S09]  /*0190*/  UISETP.NE.AND.EX UP0, UPT, UR5, URZ, UPT, UP0 ;  /* 0x000000ff0500728c */ /* 0x000fd2000bf05300 */
[----:B------:R-:W-:Y:S05]  /*01a0*/  BRA.U UP0, `(.L_x_2) ;  /* 0x0000000100247547 */ /* 0x000fea000b800000 */
[----:B------:R-:W2:Y:S02]  /*01b0*/  LDCU.64 UR4, c[0x0][0x8a8] ;  /* 0x00011500ff0477ac */ /* 0x000ea40008000a00 */
[----:B--2---:R-:W-:-:S04]  /*01c0*/  UISETP.NE.U32.AND UP0, UPT, UR4, URZ, UPT ;  /* 0x000000ff0400728c */ /* 0x004fc8000bf05070 */
[----:B------:R-:W-:-:S09]  /*01d0*/  UISETP.NE.AND.EX UP0, UPT, UR5, URZ, UPT, UP0 ;  /* 0x000000ff0500728c */ /* 0x000fd2000bf05300 */
[----:B------:R-:W-:Y:S05]  /*01e0*/  BRA.U !UP0, `(.L_x_3) ;  /* 0x00000001080c7547 */ /* 0x000fea000b800000 */
[----:B-1----:R-:W1:Y:S02]  /*01f0*/  LDC.64 R2, c[0x0][0x8a8] ;  /* 0x00022a00ff027b82 */ /* 0x002e640000000a00 */
[----:B-1----:R2:W5:Y:S01]  /*0200*/  LDG.E R33, desc[UR52][R2.64] ;  /* 0x0000003402217981 */ /* 0x002562000c1e1900 */
[----:B------:R-:W-:Y:S05]  /*0210*/  BRA `(.L_x_2) ;  /* 0x0000000000087947 */ /* 0x000fea0003800000 */
.L_x_3:
[----:B------:R-:W2:Y:S02]  /*0220*/  LDCU UR4, c[0x0][0x8a0] ;  /* 0x00011400ff0477ac */ /* 0x000ea40008000800 */
[----:B--2---:R-:W-:Y:S02]  /*0230*/  MOV R33, UR4 ;  /* 0x0000000400217c02 */ /* 0x004fe40008000f00 */
.L_x_2:
[----:B------:R-:W-:Y:S01]  /*0240*/  IMAD.U32 R0, RZ, RZ, UR10 ;  /* 0x0000000aff007e24 */ /* 0x000fe2000f8e00ff */
[----:B------:R-:W-:Y:S04]  /*0250*/  BSSY.RECONVERGENT B0, `(.L_x_4) ;  /* 0x000000c000007945 */ /* 0x000fe80003800200 */
[C---:B------:R-:W-:Y:S02]  /*0260*/  ISETP.NE.OR P1, PT, R0.reuse, 0x1, !P5 ;  /* 0x000000010000780c */ /* 0x040fe40006f25670 */
[----:B------:R-:W-:-:S11]  /*0270*/  ISETP.NE.OR P0, PT, R0, 0x3, !P5 ;  /* 0x000000030000780c */ /* 0x000fd60006f05670 */
[----:B------:R-:W-:Y:S05]  /*0280*/  @P1 BRA `(.L_x_5) ;  /* 0x0000000000201947 */ /* 0x000fea0003800000 */
[----:B------:R-:W3:Y:S02]  /*0290*/  LDCU.64 UR4, c[0x0][0x348] ;  /* 0x00006900ff0477ac */ /* 0x000ee40008000a00 */
[----:B---3--:R-:W-:Y:S02]  /*02a0*/  UIADD3 UR6, UP1, UPT, UR4, 0x80, URZ ;  /* 0x0000008004067890 */ /* 0x008fe4000ff3e0ff */
[----:B------:R-:W-:Y:S02]  /*02b0*/  UIADD3 UR4, UP0, UPT, UR4, 0x180, URZ ;  /* 0x0000018004047890 */ /* 0x000fe4000ff1e0ff */
[----:B------:R-:W-:Y:S02]  /*02c0*/  UIADD3.X UR7, UPT, UPT, URZ, UR5, URZ, UP1, !UPT ;  /* 0x00000005ff077290 */ /* 0x000fe40008ffe4ff */
[----:B------:R-:W-:-:S07]  /*02d0*/  UIADD3.X UR5, UPT, UPT, URZ, UR5, URZ, UP0, !UPT ;  /* 0x00000005ff057290 */ /* 0x000fce00087fe4ff */
[----:B------:R3:W-:Y:S02]  /*02e0*/  UTMACCTL.PF [UR6] ;  /* 0x00000000060079b9 */ /* 0x0007e40008040000 */
[----:B------:R3:W-:Y:S02]  /*02f0*/  UTMACCTL.PF [UR4] ;  /* 0x00000000040079b9 */ /* 0x0007e40008040000 */
[----:B---3--:R-:W-:Y:S01]  /*0300*/  NOP ;  /* 0x0000000000007918 */ /* 0x008fe20000000000 */
.L_x_5:
[----:B------:R-:W-:Y:S05]  /*0310*/  BSYNC.RECONVERGENT B0 ;  /* 0x0000000000007941 */ /* 0x000fea0003800200 */
.L_x_4:
[----:B------:R-:W-:Y:S04]  /*0320*/  BSSY.RECONVERGENT B0, `(.L_x_6) ;  /* 0x000000a000007945 */ /* 0x000fe80003800200 */
        /* <DEDUP_REMOVED lines=9> */
.L_x_7:
[----:B------:R-:W-:Y:S05]  /*03c0*/  BSYNC.RECONVERGENT B0 ;  /* 0x0000000000007941 */ /* 0x000fea0003800200 */
.L_x_6:
[----:B------:R-:W3:Y:S01]  /*03d0*/  LDCU.64 UR4, c[0x0][0x888] ;  /* 0x00011100ff0477ac */ /* 0x000ee20008000a00 */
[----:B------:R-:W-:Y:S02]  /*03e0*/  UISETP.EQ.U32.AND UP1, UPT, UR8, URZ, UPT ;  /* 0x000000ff0800728c */ /* 0x000fe4000bf22070 */
[----:B------:R-:W-:Y:S02]  /*03f0*/  UPLOP3.LUT UP2, UPT, UPT, UPT, UPT, 0x80, 0x8 ;  /* 0x000000000008789c */ /* 0x000fe40003f4f070 */
[----:B---3--:R-:W-:-:S04]  /*0400*/  UISETP.NE.U32.AND UP0, UPT, UR4, URZ, UPT ;  /* 0x000000ff0400728c */ /* 0x008fc8000bf05070 */
[----:B------:R-:W-:-:S04]  /*0410*/  UISETP.NE.AND.EX UP0, UPT, UR5, URZ, UPT, UP0 ;  /* 0x000000ff0500728c */ /* 0x000fc8000bf05300 */
[----:B------:R-:W-:-:S04]  /*0420*/  UISETP.EQ.OR.EX UP3, UPT, UR9, URZ, !UP0, UP1 ;  /* 0x000000ff0900728c */ /* 0x000fc8000c762710 */
[----:B------:R-:W-:-:S05]  /*0430*/  UP2UR UR44, UPR, URZ, 0x8 ;  /* 0x00000008ff2c7883 */ /* 0x000fca0008000000 */
[----:B------:R-:W-:Y:S07]  /*0440*/  BRA.U !UP3, `(.L_x_8) ;  /* 0x000000010b207547 */ /* 0x000fee000b800000 */
[----:B------:R-:W-:Y:S01]  /*0450*/  UISETP.NE.U32.AND UP2, UPT, UR8, URZ, UPT ;  /* 0x000000ff0800728c */ /* 0x000fe2000bf45070 */
[----:B-----5:R-:W-:Y:S01]  /*0460*/  FSETP.NEU.AND P0, PT, R35, RZ, PT ;  /* 0x000000ff2300720b */ /* 0x020fe20003f0d000 */
[----:B------:R-:W-:Y:S02]  /*0470*/  USEL UR4, URZ, 0xffffffff, UP0 ;  /* 0xffffffffff047887 */ /* 0x000fe40008000000 */
[----:B------:R-:W-:-:S10]  /*0480*/  UISETP.NE.AND.EX UP2, UPT, UR9, URZ, UPT, UP2 ;  /* 0x000000ff0900728c */ /* 0x000fd4000bf45320 */
[----:B------:R-:W-:Y:S01]  /*0490*/  VOTEU.ANY UP1, P0 ;  /* 0x0000000000ff7886 */ /* 0x000fe20000020100 */
[----:B------:R-:W-:-:S04]  /*04a0*/  @!UP2 USEL UR4, URZ, 0xffffffff, UP1 ;  /* 0xffffffffff04a887 */ /* 0x000fc80008800000 */
[----:B------:R-:W-:-:S04]  /*04b0*/  ULOP3.LUT UR4, UR4, 0x1, URZ, 0xc0, !UPT ;  /* 0x0000000104047892 */ /* 0x000fc8000f8ec0ff */
[----:B------:R-:W-:-:S11]  /*04c0*/  UISETP.NE.U32.AND UP2, UPT, UR4, 0x1, UPT ;  /* 0x000000010400788c */ /* 0x000fd6000bf45070 */
.L_x_8:
[----:B-12---:R-:W1:Y:S01]  /*04d0*/  SHFL.IDX PT, R2, R70, RZ, 0x1f ;  /* 0x00001fff46027589 */ /* 0x006e6200000e0000 */
[----:B------:R-:W-:-:S04]  /*04e0*/  UISETP.NE.AND UP1, UPT, UR10, 0x2, UPT ;  /* 0x000000020a00788c */ /* 0x000fc8000bf25270 */
[----:B------:R-:W-:Y:S01]  /*04f0*/  USEL UR21, URZ, 0x1, UP1 ;  /* 0x00000001ff157887 */ /* 0x000fe20008800000 */
[----:B-1----:R-:W-:-:S13]  /*0500*/  ISETP.NE.AND P0, PT, R2, RZ, PT ;  /* 0x000000ff0200720c */ /* 0x002fda0003f05270 */
[----:B------:R-:W-:Y:S05]  /*0510*/  @P0 BRA `(.L_x_9) ;  /* 0x0000000000380947 */ /* 0x000fea0003800000 */
[----:B------:R-:W1:Y:S01]  /*0520*/  S2UR UR4, SR_CgaCtaId ;  /* 0x00000000000479c3 */ /* 0x000e620000008800 */
[----:B------:R-:W-:Y:S01]  /*0530*/  UMOV UR5, 0x400 ;  /* 0x0000040000057882 */ /* 0x000fe20000000000 */
[----:B------:R-:W-:Y:S01]  /*0540*/  UMOV UR6, 0x1 ;  /* 0x0000000100067882 */ /* 0x000fe20000000000 */
[----:B------:R-:W-:Y:S01]  /*0550*/  ELECT P0, URZ, PT ;  /* 0x0000000000ff782f */ /* 0x000fe20003800000 */
[----:B------:R-:W-:-:S04]  /*0560*/  UIADD3 UR6, UPT, UPT, -UR6, 0x100000, URZ ;  /* 0x0010000006067890 */ /* 0x000fc8000fffe1ff */
[----:B------:R-:W-:Y:S02]  /*0570*/  USHF.L.U32 UR7, UR6, 0xb, URZ ;  /* 0x0000000b06077899 */ /* 0x000fe400080006ff */
[----:B------:R-:W-:Y:S02]  /*0580*/  USHF.L.U32 UR6, UR6, 0x1, URZ ;  /* 0x0000000106067899 */ /* 0x000fe400080006ff */
[----:B-1----:R-:W-:Y:S01]  /*0590*/  ULEA UR4, UR4, UR5, 0x18 ;  /* 0x0000000504047291 */ /* 0x002fe2000f8ec0ff */
[----:B------:R-:W1:Y:S11]  /*05a0*/  FENCE.VIEW.ASYNC.S ;  /* 0x00000000000073c6 */ /* 0x000e760000000000 */
[----:B-1----:R1:W2:Y:S01]  /*05b0*/  SYNCS.EXCH.64 URZ, [UR4], UR6 ;  /* 0x0000000604ff75b2 */ /* 0x0022a20008000100 */
[----:B------:R1:W3:Y:S01]  /*05c0*/  SYNCS.EXCH.64 URZ, [UR4+0x10], UR6 ;  /* 0x0000100604ff75b2 */ /* 0x0002e20008000100 */
[----:B------:R1:W4:Y:S01]  /*05d0*/  SYNCS.EXCH.64 URZ, [UR4+0x8], UR6 ;  /* 0x0000080604ff75b2 */ /* 0x0003220008000100 */
[----:B------:R1:W1:Y:S01]  /*05e0*/  SYNCS.EXCH.64 URZ, [UR4+0x18], UR6 ;  /* 0x0000180604ff75b2 */ /* 0x0002620008000100 */
[----:B------:R-:W-:Y:S01]  /*05f0*/  NOP ;  /* 0x0000000000007918 */ /* 0x000fe20000000000 */
.L_x_9:
[----:B------:R-:W2:Y:S01]  /*0600*/  SHFL.IDX PT, R2, R70, RZ, 0x1f ;  /* 0x00001fff46027589 */ /* 0x000ea200000e0000 */
[----:B------:R-:W-:Y:S01]  /*0610*/  NOP ;  /* 0x0000000000007918 */ /* 0x000fe20000000000 */
[----:B--2---:R-:W-:-:S13]  /*0620*/  ISETP.NE.AND P0, PT, R2, 0x1, PT ;  /* 0x000000010200780c */ /* 0x004fda0003f05270 */
[----:B------:R-:W-:Y:S05]  /*0630*/  @P0 BRA `(.L_x_10) ;  /* 0x0000000000580947 */ /* 0x000fea0003800000 */
[----:B-1----:R-:W1:Y:S01]  /*0640*/  S2UR UR4, SR_CgaCtaId ;  /* 0x00000000000479c3 */ /* 0x002e620000008800 */
[----:B------:R-:W-:Y:S01]  /*0650*/  UMOV UR5, 0x400 ;  /* 0x0000040000057882 */ /* 0x000fe20000000000 */
[----:B------:R-:W-:Y:S01]  /*0660*/  UMOV UR8, 0x20 ;  /* 0x0000002000087882 */ /* 0x000fe20000000000 */
[----:B------:R-:W-:Y:S01]  /*0670*/  UMOV UR6, 0x80 ;  /* 0x0000008000067882 */ /* 0x000fe20000000000 */
[----:B------:R-:W-:-:S04]  /*0680*/  UIADD3 UR8, UPT, UPT, -UR8, 0x100000, URZ ;  /* 0x0010000008087890 */ /* 0x000fc8000fffe1ff */
[----:B------:R-:W-:Y:S02]  /*0690*/  USHF.L.U32 UR9, UR8, 0xb, URZ ;  /* 0x0000000b08097899 */ /* 0x000fe400080006ff */
[----:B------:R-:W-:Y:S02]  /*06a0*/  USHF.L.U32 UR8, UR8, 0x1, URZ ;  /* 0x0000000108087899 */ /* 0x000fe400080006ff */
[----:B------:R-:W-:-:S04]  /*06b0*/  UIADD3 UR6, UPT, UPT, -UR6, 0x100000, URZ ;  /* 0x0010000006067890 */ /* 0x000fc8000fffe1ff */
[----:B------:R-:W-:Y:S02]  /*06c0*/  USHF.L.U32 UR7, UR6, 0xb, URZ ;  /* 0x0000000b06077899 */ /* 0x000fe400080006ff */
[----:B------:R-:W-:Y:S01]  /*06d0*/  USHF.L.U32 UR6, UR6, 0x1, URZ ;  /* 0x0000000106067899 */ /* 0x000fe200080006ff */
[----:B------:R-:W-:Y:S01]  /*06e0*/  ELECT P0, URZ, PT ;  /* 0x0000000000ff782f */ /* 0x000fe20003800000 */
[----:B-1----:R-:W-:Y:S01]  /*06f0*/  ULEA UR4, UR4, UR5, 0x18 ;  /* 0x0000000504047291 */ /* 0x002fe2000f8ec0ff */
[----:B------:R-:W1:Y:S11]  /*0700*/  FENCE.VIEW.ASYNC.S ;  /* 0x00000000000073c6 */ /* 0x000e760000000000 */
[----:B-1----:R2:W1:Y:S01]  /*0710*/  SYNCS.EXCH.64 URZ, [UR4+0x20], UR8 ;  /* 0x0000200804ff75b2 */ /* 0x0024620008000100 */
[----:B------:R2:W1:Y:S01]  /*0720*/  SYNCS.EXCH.64 URZ, [UR4+0x40], UR6 ;  /* 0x0000400604ff75b2 */ /* 0x0004620008000100 */
[----:B------:R2:W1:Y:S01]  /*0730*/  SYNCS.EXCH.64 URZ, [UR4+0x28], UR8 ;  /* 0x0000280804ff75b2 */ /* 0x0004620008000100 */
[----:B------:R2:W1:Y:S01]  /*0740*/  SYNCS.EXCH.64 URZ, [UR4+0x48], UR6 ;  /* 0x0000480604ff75b2 */ /* 0x0004620008000100 */
[----:B------:R2:W1:Y:S01]  /*0750*/  SYNCS.EXCH.64 URZ, [UR4+0x30], UR8 ;  /* 0x0000300804ff75b2 */ /* 0x0004620008000100 */
[----:B------:R2:W1:Y:S01]  /*0760*/  SYNCS.EXCH.64 URZ, [UR4+0x50], UR6 ;  /* 0x0000500604ff75b2 */ /* 0x0004620008000100 */
[----:B------:R2:W1:Y:S01]  /*0770*/  SYNCS.EXCH.64 URZ, [UR4+0x38], UR8 ;  /* 0x0000380804ff75b2 */ /* 0x0004620008000100 */
[----:B------:R2:W1:Y:S02]  /*0780*/  SYNCS.EXCH.64 URZ, [UR4+0x58], UR6 ;  /* 0x0000580604ff75b2 */ /* 0x0004640008000100 */
[----:B--2---:R-:W-:Y:S01]  /*0790*/  NOP ;  /* 0x0000000000007918 */ /* 0x004fe20000000000 */
.L_x_10:
[----:B------:R-:W2:Y:S01]  /*07a0*/  SHFL.IDX PT, R2, R70, RZ, 0x1f ;  /* 0x00001fff46027589 */ /* 0x000ea200000e0000 */
[----:B------:R-:W-:Y:S01]  /*07b0*/  NOP ;  /* 0x0000000000007918 */ /* 0x000fe20000000000 */
[----:B--2---:R-:W-:-:S13]  /*07c0*/  ISETP.NE.AND P0, PT, R2, 0x3, PT ;  /* 0x000000030200780c */ /* 0x004fda0003f05270 */
[----:B------:R-:W-:Y:S05]  /*07d0*/  @P0 BRA `(.L_x_11) ;  /* 0x0000000000300947 */ /* 0x000fea0003800000 */
[----:B-1----:R-:W1:Y:S01]  /*07e0*/  S2UR UR6, SR_CgaCtaId ;  /* 0x00000000000679c3 */ /* 0x002e620000008800 */
[----:B------:R-:W-:Y:S01]  /*07f0*/  UMOV UR4, 0x400 ;  /* 0x0000040000047882 */ /* 0x000fe20000000000 */
[----:B------:R-:W-:Y:S01]  /*0800*/  UMOV UR5, 0x20 ;  /* 0x0000002000057882 */ /* 0x000fe20000000000 */
[----:B------:R-:W-:Y:S01]  /*0810*/  ELECT P0, URZ, PT ;  /* 0x0000000000ff782f */ /* 0x000fe20003800000 */
[----:B-1----:R-:W-:Y:S02]  /*0820*/  ULEA UR6, UR6, UR4, 0x18 ;  /* 0x0000000406067291 */ /* 0x002fe4000f8ec0ff */
[----:B------:R-:W-:-:S04]  /*0830*/  UIADD3 UR4, UPT, UPT, -UR5, 0x100000, URZ ;  /* 0x0010000005047890 */ /* 0x000fc8000fffe1ff */
[----:B------:R-:W-:Y:S02]  /*0840*/  USHF.L.U32 UR5, UR4, 0xb, URZ ;  /* 0x0000000b04057899 */ /* 0x000fe400080006ff */
[----:B------:R-:W-:Y:S01]  /*0850*/  USHF.L.U32 UR4, UR4, 0x1, URZ ;  /* 0x0000000104047899 */ /* 0x000fe200080006ff */
[----:B------:R-:W1:Y:S11]  /*0860*/  FENCE.VIEW.ASYNC.S ;  /* 0x00000000000073c6 */ /* 0x000e760000000000 */
[----:B-1----:R2:W1:Y:S01]  /*0870*/  SYNCS.EXCH.64 URZ, [UR6+0x60], UR4 ;  /* 0x0000600406ff75b2 */ /* 0x0024620008000100 */
[----:B------:R2:W1:Y:S02]  /*0880*/  SYNCS.EXCH.64 URZ, [UR6+0x68], UR4 ;  /* 0x0000680406ff75b2 */ /* 0x0004640008000100 */
[----:B--2---:R-:W-:Y:S01]  /*0890*/  NOP ;  /* 0x0000000000007918 */ /* 0x004fe20000000000 */
.L_x_11:
[----:B------:R-:W2:Y:S01]  /*08a0*/  SHFL.IDX PT, R2, R70, RZ, 0x1f ;  /* 0x00001fff46027589 */ /* 0x000ea200000e0000 */
[----:B------:R-:W-:Y:S01]  /*08b0*/  NOP ;  /* 0x0000000000007918 */ /* 0x000fe20000000000 */
[----:B--2---:R-:W-:-:S13]  /*08c0*/  ISETP.NE.AND P0, PT, R2, 0x4, PT ;  /* 0x000000040200780c */ /* 0x004fda0003f05270 */
[----:B------:R-:W-:Y:S05]  /*08d0*/  @P0 BRA `(.L_x_12) ;  /* 0x00000000004c0947 */ /* 0x000fea0003800000 */
[----:B-1----:R-:W1:Y:S01]  /*08e0*/  S2UR UR6, SR_CgaCtaId ;  /* 0x00000000000679c3 */ /* 0x002e620000008800 */
[----:B------:R-:W-:Y:S01]  /*08f0*/  UMOV UR4, 0x100 ;  /* 0x0000010000047882 */ /* 0x000fe20000000000 */
[----:B------:R-:W-:Y:S01]  /*0900*/  UMOV UR5, 0x400 ;  /* 0x0000040000057882 */ /* 0x000fe20000000000 */
[----:B------:R-:W-:Y:S01]  /*0910*/  USEL UR4, UR4, 0xe0, UP2 ;  /* 0x000000e004047887 */ /* 0x000fe20009000000 */
[----:B------:R-:W-:Y:S01]  /*0920*/  UMOV UR8, 0x1 ;  /* 0x0000000100087882 */ /* 0x000fe20000000000 */
[----:B------:R-:W-:Y:S01]  /*0930*/  ELECT P0, URZ, PT ;  /* 0x0000000000ff782f */ /* 0x000fe20003800000 */
[----:B------:R-:W-:-:S04]  /*0940*/  UIADD3 UR8, UPT, UPT, -UR8, 0x100000, URZ ;  /* 0x0010000008087890 */ /* 0x000fc8000fffe1ff */
[----:B------:R-:W-:Y:S02]  /*0950*/  USHF.L.U32 UR9, UR8, 0xb, URZ ;  /* 0x0000000b08097899 */ /* 0x000fe400080006ff */
[----:B------:R-:W-:Y:S02]  /*0960*/  USHF.L.U32 UR8, UR8, 0x1, URZ ;  /* 0x0000000108087899 */ /* 0x000fe400080006ff */
[----:B-1----:R-:W-:Y:S02]  /*0970*/  ULEA UR6, UR6, UR5, 0x18 ;  /* 0x0000000506067291 */ /* 0x002fe4000f8ec0ff */
[----:B------:R-:W-:-:S04]  /*0980*/  UIADD3 UR4, UPT, UPT, -UR4, 0x100000, URZ ;  /* 0x0010000004047890 */ /* 0x000fc8000fffe1ff */
[----:B------:R-:W-:Y:S02]  /*0990*/  USHF.L.U32 UR5, UR4, 0xb, URZ ;  /* 0x0000000b04057899 */ /* 0x000fe400080006ff */
[----:B------:R-:W-:Y:S01]  /*09a0*/  USHF.L.U32 UR4, UR4, 0x1, URZ ;  /* 0x0000000104047899 */ /* 0x000fe200080006ff */
[----:B------:R-:W1:Y:S03]  /*09b0*/  FENCE.VIEW.ASYNC.S ;  /* 0x00000000000073c6 */ /* 0x000e660000000000 */
[----:B-1----:R2:W1:Y:S08]  /*09c0*/  SYNCS.EXCH.64 URZ, [UR6+0x70], UR8 ;  /* 0x0000700806ff75b2 */ /* 0x0024700008000100 */
[----:B------:R2:W1:Y:S01]  /*09d0*/  SYNCS.EXCH.64 URZ, [UR6+0x80], UR4 ;  /* 0x0000800406ff75b2 */ /* 0x0004620008000100 */
[----:B------:R2:W1:Y:S01]  /*09e0*/  SYNCS.EXCH.64 URZ, [UR6+0x78], UR8 ;  /* 0x0000780806ff75b2 */ /* 0x0004620008000100 */
[----:B------:R2:W1:Y:S02]  /*09f0*/  SYNCS.EXCH.64 URZ, [UR6+0x88], UR4 ;  /* 0x0000880406ff75b2 */ /* 0x0004640008000100 */
[----:B--2---:R-:W-:Y:S01]  /*0a00*/  NOP ;  /* 0x0000000000007918 */ /* 0x004fe20000000000 */
.L_x_12:
        /* <DEDUP_REMOVED lines=26> */
.L_x_13:
        /* <DEDUP_REMOVED lines=13> */
[----:B-1----:R2:W1:Y:S01]  /*0c80*/  SYNCS.EXCH.64 URZ, [UR4+0xd0], UR6 ;  /* 0x0000d00604ff75b2 */ /* 0x0024620008000100 */
[----:B------:R2:W1:Y:S01]  /*0c90*/  SYNCS.EXCH.64 URZ, [UR4+0xe0], UR6 ;  /* 0x0000e00604ff75b2 */ /* 0x0004620008000100 */
[----:B------:R2:W1:Y:S01]  /*0ca0*/  SYNCS.EXCH.64 URZ, [UR4+0xd8], UR6 ;  /* 0x0000d80604ff75b2 */ /* 0x0004620008000100 */
[----:B------:R2:W1:Y:S02]  /*0cb0*/  SYNCS.EXCH.64 URZ, [UR4+0xe8], UR6 ;  /* 0x0000e80604ff75b2 */ /* 0x0004640008000100 */
[----:B--2---:R-:W-:Y:S01]  /*0cc0*/  NOP ;  /* 0x0000000000007918 */ /* 0x004fe20000000000 */
.L_x_14:
[----:B------:R-:W2:Y:S01]  /*0cd0*/  S2UR UR5, SR_CTAID.X ;  /* 0x00000000000579c3 */ /* 0x000ea20000002500 */
[----:B------:R-:W-:-:S05]  /*0ce0*/  CS2R.32 R65, SR_CgaSize ;  /* 0x0000000000417805 */ /* 0x000fca0000008a00 */
[----:B------:R-:W-:-:S05]  /*0cf0*/  IMAD R65, R65, -0xa0, RZ ;  /* 0xffffff6041417824 */ /* 0x000fca00078e02ff */
[----:B-1----:R-:W-:-:S14]  /*0d00*/  R2UR UR7, R65 ;  /* 0x00000000410772ca */ /* 0x002fdc00000e0000 */
[----:B------:R-:W1:Y:S01]  /*0d10*/  LDCU UR7, c[0x0][UR7+0x2b0] ;  /* 0x00005600070777ac */ /* 0x000e620008000800 */
[----:B------:R-:W-:Y:S01]  /*0d20*/  NOP ;  /* 0x0000000000007918 */ /* 0x000fe20000000000 */
[----:B------:R-:W-:-:S05]  /*0d30*/  CS2R.32 R65, SR_CgaSize ;  /* 0x0000000000417805 */ /* 0x000fca0000008a00 */
[----:B------:R-:W-:-:S05]  /*0d40*/  IMAD R65, R65, -0xa0, RZ ;  /* 0xffffff6041417824 */ /* 0x000fca00078e02ff */
[----:B------:R-:W-:-:S14]  /*0d50*/  R2UR UR6, R65 ;  /* 0x00000000410672ca */ /* 0x000fdc00000e0000 */
[----:B------:R-:W3:Y:S01]  /*0d60*/  LDCU UR6, c[0x0][UR6+0x2b4] ;  /* 0x00005680060677ac */ /* 0x000ee20008000800 */
[----:B------:R-:W4:Y:S08]  /*0d70*/  S2UR UR4, SR_CTAID.Y ;  /* 0x00000000000479c3 */ /* 0x000f300000002600 */
[----:B------:R-:W3:Y:S01]  /*0d80*/  LDC R10, c[0x0][0xb24] ;  /* 0x0002c900ff0a7b82 */ /* 0x000ee20000000800 */
[----:B--2---:R-:W-:-:S02]  /*0d90*/  I2FP.F32.U32 R63, UR5 ;  /* 0x00000005003f7c45 */ /* 0x004fc40008201000 */
[----:B------:R-:W-:-:S05]  /*0da0*/  CS2R.32 R3, SR_CgaSize ;  /* 0x0000000000037805 */ /* 0x000fca0000008a00 */
[----:B------:R-:W-:-:S06]  /*0db0*/  IMAD R3, R3, -0xa0, RZ ;  /* 0xffffff6003037824 */ /* 0x000fcc00078e02ff */
[----:B------:R-:W2:Y:S01]  /*0dc0*/  LDC R3, c[0x0][R3+0x2a0] ;  /* 0x0000a80003037b82 */ /* 0x000ea20000000800 */
[----:B------:R-:W-:Y:S01]  /*0dd0*/  MOV R15, UR5 ;  /* 0x00000005000f7c02 */ /* 0x000fe20008000f00 */
[----:B-1----:R-:W-:Y:S01]  /*0de0*/  FMUL R63, R63, UR7 ;  /* 0x000000073f3f7c20 */ /* 0x002fe20008400000 */
[----:B----4-:R-:W-:Y:S02]  /*0df0*/  I2FP.F32.U32 R62, UR4 ;  /* 0x00000004003e7c45 */ /* 0x010fe40008201000 */
[----:B------:R-:W-:-:S05]  /*0e00*/  CS2R.32 R2, SR_CgaSize ;  /* 0x0000000000027805 */ /* 0x000fca0000008a00 */
[----:B------:R-:W-:-:S06]  /*0e10*/  IMAD R2, R2, -0xa0, RZ ;  /* 0xffffff6002027824 */ /* 0x000fcc00078e02ff */
[----:B------:R-:W1:Y:S01]  /*0e20*/  LDC R2, c[0x0][R2+0x2a4] ;  /* 0x0000a90002027b82 */ /* 0x000e620000000800 */
[----:B------:R-:W-:Y:S01]  /*0e30*/  IMAD.U32 R14, RZ, RZ, UR4 ;  /* 0x00000004ff0e7e24 */ /* 0x000fe2000f8e00ff */
[----:B------:R-:W4:Y:S01]  /*0e40*/  F2I.U32.TRUNC.NTZ R63, R63 ;  /* 0x0000003f003f7305 */ /* 0x000f22000020f000 */
[----:B---3--:R-:W-:-:S05]  /*0e50*/  FMUL R62, R62, UR6 ;  /* 0x000000063e3e7c20 */ /* 0x008fca0008400000 */
[----:B------:R-:W-:Y:S01]  /*0e60*/  BAR.SYNC.DEFER_BLOCKING 0x0 ;  /* 0x0000000000007b1d */ /* 0x000fe20000010000 */
[----:B------:R-:W-:-:S07]  /*0e70*/  ISETP.GE.AND P0, PT, R10, 0x1, PT ;  /* 0x000000010a00780c */ /* 0x000fce0003f06270 */
[----:B------:R-:W3:Y:S01]  /*0e80*/  S2UR UR6, SR_CTAID.Z ;  /* 0x00000000000679c3 */ /* 0x000ee20000002700 */
[----:B------:R-:W1:Y:S01]  /*0e90*/  F2I.U32.TRUNC.NTZ R62, R62 ;  /* 0x0000003e003e7305 */ /* 0x000e62000020f000 */
[----:B----4-:R-:W-:-:S05]  /*0ea0*/  IADD3 R63, PT, PT, -R63, RZ, RZ ;  /* 0x000000ff3f3f7210 */ /* 0x010fca0007ffe1ff */
[----:B--2---:R-:W-:Y:S01]  /*0eb0*/  IMAD R63, R3, R63, UR5 ;  /* 0x00000005033f7e24 */ /* 0x004fe2000f8e023f */
[----:B-1----:R-:W-:-:S05]  /*0ec0*/  IADD3 R62, PT, PT, -R62, RZ, RZ ;  /* 0x000000ff3e3e7210 */ /* 0x002fca0007ffe1ff */
[----:B------:R-:W-:Y:S02]  /*0ed0*/  IMAD R62, R2, R62, UR4 ;  /* 0x00000004023e7e24 */ /* 0x000fe4000f8e023e */
[----:B---3--:R-:W-:Y:S01]  /*0ee0*/  IMAD.U32 R65, RZ, RZ, UR6 ;  /* 0x00000006ff417e24 */ /* 0x008fe2000f8e00ff */
[----:B------:R-:W-:Y:S06]  /*0ef0*/  @!P0 BRA `(.L_x_15) ;  /* 0x0000000000b88947 */ /* 0x000fec0003800000 */
[----:B------:R-:W1:Y:S01]  /*0f00*/  LDC.64 R4, c[0x0][0xb18] ;  /* 0x0002c600ff047b82 */ /* 0x000e620000000a00 */
[----:B------:R-:W-:-:S07]  /*0f10*/  ISETP.NE.AND P0, PT, R10, 0x1, PT ;  /* 0x000000010a00780c */ /* 0x000fce0003f05270 */
[----:B------:R-:W2:Y:S08]  /*0f20*/  LDC R9, c[0x0][0xb0c] ;  /* 0x0002c300ff097b82 */ /* 0x000eb00000000800 */
[----:B------:R-:W3:Y:S08]  /*0f30*/  LDC R12, c[0x0][0x370] ;  /* 0x0000dc00ff0c7b82 */ /* 0x000ef00000000800 */
[----:B------:R-:W4:Y:S01]  /*0f40*/  LDC R11, c[0x0][0x374] ;  /* 0x0000dd00ff0b7b82 */ /* 0x000f220000000800 */
[----:B-1----:R-:W-:-:S07]  /*0f50*/  ISETP.NE.AND P1, PT, R4, 0x1, PT ;  /* 0x000000010400780c */ /* 0x002fce0003f25270 */
[----:B------:R-:W3:Y:S01]  /*0f60*/  LDC.64 R6, c[0x0][0xb10] ;  /* 0x0002c400ff067b82 */ /* 0x000ee20000000a00 */
[----:B--2---:R-:W-:-:S07]  /*0f70*/  ISETP.NE.AND P2, PT, R9, 0x1, PT ;  /* 0x000000010900780c */ /* 0x004fce0003f45270 */
[----:B------:R-:W1:Y:S08]  /*0f80*/  LDC R8, c[0x0][0xb20] ;  /* 0x0002c800ff087b82 */ /* 0x000e700000000800 */
[----:B------:R-:W2:Y:S01]  /*0f90*/  LDC.64 R2, c[0x0][0xb28] ;  /* 0x0002ca00ff027b82 */ /* 0x000ea20000000a00 */
[----:B----4-:R-:W-:-:S04]  /*0fa0*/  IMAD.HI.U32 R13, R11, R5, RZ ;  /* 0x000000050b0d7227 */ /* 0x010fc800078e00ff */
[----:B------:R-:W-:-:S04]  /*0fb0*/  IMAD.HI.U32 R5, R14, R5, RZ ;  /* 0x000000050e057227 */ /* 0x000fc800078e00ff */
[----:B---3--:R-:W-:-:S05]  /*0fc0*/  IMAD.HI.U32 R16, R12, R6, RZ ;  /* 0x000000060c107227 */ /* 0x008fca00078e00ff */
[-C--:B------:R-:W-:Y:S01]  /*0fd0*/  @P2 SHF.R.U32.HI R12, RZ, R7.reuse, R16 ;  /* 0x00000007ff0c2219 */ /* 0x080fe20000011610 */
[----:B------:R-:W-:Y:S01]  /*0fe0*/  IMAD.HI.U32 R16, R15, R6, RZ ;  /* 0x000000060f107227 */ /* 0x000fe200078e00ff */
[-C--:B-1----:R-:W-:Y:S02]  /*0ff0*/  @P1 SHF.R.U32.HI R11, RZ, R8.reuse, R13 ;  /* 0x00000008ff0b1219 */ /* 0x082fe4000001160d */
[----:B------:R-:W-:Y:S02]  /*1000*/  SHF.R.U32.HI R5, RZ, R8, R5 ;  /* 0x00000008ff057219 */ /* 0x000fe40000011605 */
[----:B------:R-:W-:Y:S02]  /*1010*/  SHF.R.U32.HI R16, RZ, R7, R16 ;  /* 0x00000007ff107219 */ /* 0x000fe40000011610 */
[----:B------:R-:W-:Y:S01]  /*1020*/  SEL R5, R14, R5, !P1 ;  /* 0x000000050e057207 */ /* 0x000fe20004800000 */
[----:B--2---:R-:W-:Y:S01]  /*1030*/  IMAD.HI.U32 R13, R11, R2, RZ ;  /* 0x000000020b0d7227 */ /* 0x004fe200078e00ff */
[----:B------:R-:W-:-:S03]  /*1040*/  SEL R16, R15, R16, !P2 ;  /* 0x000000100f107207 */ /* 0x000fc60005000000 */
[----:B------:R-:W-:Y:S01]  /*1050*/  IMAD.HI.U32 R6, R12, R2, RZ ;  /* 0x000000020c067227 */ /* 0x000fe200078e00ff */
[----:B------:R-:W-:-:S04]  /*1060*/  @P0 SHF.R.U32.HI R11, RZ, R3, R13 ;  /* 0x00000003ff0b0219 */ /* 0x000fc8000001160d */
[----:B------:R-:W-:Y:S01]  /*1070*/  @P0 SHF.R.U32.HI R12, RZ, R3, R6 ;  /* 0x00000003ff0c0219 */ /* 0x000fe20000011606 */
[----:B------:R-:W-:-:S04]  /*1080*/  IMAD R11, R11, R10, RZ ;  /* 0x0000000a0b0b7224 */ /* 0x000fc800078e02ff */
[----:B------:R-:W-:Y:S01]  /*1090*/  IMAD R6, R12, R10, RZ ;  /* 0x0000000a0c067224 */ /* 0x000fe200078e02ff */
[----:B------:R-:W-:-:S04]  /*10a0*/  ISETP.GE.AND P1, PT, R5, R11, PT ;  /* 0x0000000b0500720c */ /* 0x000fc80003f26270 */
[----:B------:R-:W-:Y:S01]  /*10b0*/  ISETP.GE.OR P1, PT, R16, R6, P1 ;  /* 0x000000061000720c */ /* 0x000fe20000f26670 */
[----:B------:R-:W-:-:S05]  /*10c0*/  IMAD.HI.U32 R6, R5, R2, RZ ;  /* 0x0000000205067227 */ /* 0x000fca00078e00ff */
[----:B------:R-:W-:-:S04]  /*10d0*/  SHF.R.U32.HI R6, RZ, R3, R6 ;  /* 0x00000003ff067219 */ /* 0x000fc80000011606 */
[----:B------:R-:W-:-:S03]  /*10e0*/  SEL R6, R5, R6, !P0 ;  /* 0x0000000605067207 */ /* 0x000fc60004000000 */
[----:B------:R-:W-:Y:S01]  /*10f0*/  @!P1 IMAD.HI.U32 R7, R16, R2, RZ ;  /* 0x0000000210079227 */ /* 0x000fe200078e00ff */
[----:B------:R-:W-:-:S04]  /*1100*/  IADD3 R2, PT, PT, -R6, RZ, RZ ;  /* 0x000000ff06027210 */ /* 0x000fc80007ffe1ff */
[----:B------:R-:W-:Y:S01]  /*1110*/  @!P1 SHF.R.U32.HI R3, RZ, R3, R7 ;  /* 0x00000003ff039219 */ /* 0x000fe20000011607 */
[----:B------:R-:W-:Y:S01]  /*1120*/  IMAD R2, R10, R2, R5 ;  /* 0x000000020a027224 */ /* 0x000fe200078e0205 */
[----:B------:R-:W-:Y:S02]  /*1130*/  IADD3 R7, PT, PT, -R5, RZ, RZ ;  /* 0x000000ff05077210 */ /* 0x000fe40007ffe1ff */
[----:B------:R-:W-:-:S03]  /*1140*/  @!P1 SEL R3, R16, R3, !P0 ;  /* 0x0000000310039207 */ /* 0x000fc60004000000 */
[----:B------:R-:W-:Y:S02]  /*1150*/  IMAD R7, R4, R7, R14 ;  /* 0x0000000704077224 */ /* 0x000fe400078e020e */
[--C-:B------:R-:W-:Y:S02]  /*1160*/  @!P1 IMAD.IADD R6, R6, 0x1, -R3.reuse ;  /* 0x0000000106069824 */ /* 0x100fe400078e0a03 */
[----:B------:R-:W-:Y:S01]  /*1170*/  @!P1 IMAD R3, R2, R12, R3 ;  /* 0x0000000c02039224 */ /* 0x000fe200078e0203 */
[----:B------:R-:W-:Y:S01]  /*1180*/  IADD3 R2, PT, PT, -R16, RZ, RZ ;  /* 0x000000ff10027210 */ /* 0x000fe20007ffe1ff */
[----:B------:R-:W-:Y:S02]  /*1190*/  @!P1 IMAD R5, R6, R10, R16 ;  /* 0x0000000a06059224 */ /* 0x000fe400078e0210 */
[----:B------:R-:W-:Y:S02]  /*11a0*/  @!P1 IMAD.MOV.U32 R16, RZ, RZ, R3 ;  /* 0x000000ffff109224 */ /* 0x000fe400078e0003 */
[----:B------:R-:W-:-:S02]  /*11b0*/  IMAD R2, R9, R2, R15 ;  /* 0x0000000209027224 */ /* 0x000fc400078e020f */
[----:B------:R-:W-:Y:S02]  /*11c0*/  IMAD R14, R5, R4, R7 ;  /* 0x00000004050e7224 */ /* 0x000fe400078e0207 */
[----:B------:R-:W-:Y:S02]  /*11d0*/  IMAD R15, R16, R9, R2 ;  /* 0x00000009100f7224 */ /* 0x000fe400078e0202 */
.L_x_15:
[----:B------:R-:W1:Y:S01]  /*11e0*/  LDCU UR4, c[0x0][0xb30] ;  /* 0x00016600ff0477ac */ /* 0x000e620008000800 */
[----:B------:R-:W2:Y:S08]  /*11f0*/  S2UR UR45, SR_CgaCtaId ;  /* 0x00000000002d79c3 */ /* 0x000eb00000008800 */
[----:B------:R-:W3:Y:S01]  /*1200*/  LDC R26, c[0x0][0xb24] ;  /* 0x0002c900ff1a7b82 */ /* 0x000ee20000000800 */
[----:B-1----:R-:W-:-:S09]  /*1210*/  UISETP.NE.AND UP1, UPT, UR4, 0x1, UPT ;  /* 0x000000010400788c */ /* 0x002fd2000bf25270 */
[----:B--2---:R-:W-:Y:S05]  /*1220*/  BRA.U UP1, `(.L_x_16) ;  /* 0x0000000101407547 */ /* 0x004fea000b800000 */
[----:B------:R-:W1:Y:S08]  /*1230*/  LDC.64 R4, c[0x0][0xb10] ;  /* 0x0002c400ff047b82 */ /* 0x000e700000000a00 */
[----:B------:R-:W2:Y:S08]  /*1240*/  LDC.64 R2, c[0x0][0xb18] ;  /* 0x0002c600ff027b82 */ /* 0x000eb00000000a00 */
[----:B------:R-:W4:Y:S08]  /*1250*/  LDC R6, c[0x0][0xb20] ;  /* 0x0002c800ff067b82 */ /* 0x000f300000000800 */
[----:B------:R-:W3:Y:S01]  /*1260*/  LDC R7, c[0x0][0xb0c] ;  /* 0x0002c300ff077b82 */ /* 0x000ee20000000800 */
[----:B-1----:R-:W-:-:S05]  /*1270*/  IMAD.HI.U32 R4, R15, R4, RZ ;  /* 0x000000040f047227 */ /* 0x002fca00078e00ff */
[----:B------:R-:W-:Y:S01]  /*1280*/  SHF.R.U32.HI R4, RZ, R5, R4 ;  /* 0x00000005ff047219 */ /* 0x000fe20000011604 */
[----:B--2---:R-:W-:Y:S01]  /*1290*/  IMAD.HI.U32 R3, R14, R3, RZ ;  /* 0x000000030e037227 */ /* 0x004fe200078e00ff */
[----:B------:R-:W-:-:S04]  /*12a0*/  ISETP.NE.AND P0, PT, R2, 0x1, PT ;  /* 0x000000010200780c */ /* 0x000fc80003f05270 */
[----:B----4-:R-:W-:-:S04]  /*12b0*/  SHF.R.U32.HI R3, RZ, R6, R3 ;  /* 0x00000006ff037219 */ /* 0x010fc80000011603 */
[----:B------:R-:W-:Y:S02]  /*12c0*/  SEL R3, R14, R3, !P0 ;  /* 0x000000030e037207 */ /* 0x000fe40004000000 */
[----:B---3--:R-:W-:-:S04]  /*12d0*/  ISETP.NE.AND P1, PT, R7, 0x1, PT ;  /* 0x000000010700780c */ /* 0x008fc80003f25270 */
[----:B------:R-:W-:-:S05]  /*12e0*/  SEL R4, R15, R4, !P1 ;  /* 0x000000040f047207 */ /* 0x000fca0004800000 */
[----:B------:R-:W-:Y:S02]  /*12f0*/  IMAD.IADD R5, R3, 0x1, -R4 ;  /* 0x0000000103057824 */ /* 0x000fe400078e0a04 */
[----:B------:R-:W-:Y:S02]  /*1300*/  IMAD.IADD R3, R4, 0x1, -R3 ;  /* 0x0000000104037824 */ /* 0x000fe400078e0a03 */
[----:B------:R-:W-:Y:S02]  /*1310*/  IMAD R15, R5, R7, R15 ;  /* 0x00000007050f7224 */ /* 0x000fe400078e020f */
[----:B------:R-:W-:-:S07]  /*1320*/  IMAD R14, R3, R2, R14 ;  /* 0x00000002030e7224 */ /* 0x000fce00078e020e */
.L_x_16:
[----:B------:R-:W-:Y:S01]  /*1330*/  BAR.SYNC.DEFER_BLOCKING 0x0 ;  /* 0x0000000000007b1d */ /* 0x000fe20000010000 */
[----:B------:R-:W-:Y:S01]  /*1340*/  UISETP.NE.AND UP1, UPT, UR10, 0x2, UPT ;  /* 0x000000020a00788c */ /* 0x000fe2000bf25270 */
[----:B------:R-:W-:Y:S02]  /*1350*/  ISETP.NE.OR P5, PT, R0, 0x2, !P5 ;  /* 0x000000020000780c */ /* 0x000fe40006fa5670 */
[----:B------:R-:W-:-:S06]  /*1360*/  LOP3.LUT R2, R78, 0x1f, RZ, 0xc0, !PT ;  /* 0x0000001f4e027812 */ /* 0x000fcc00078ec0ff */
[----:B------:R-:W-:Y:S05]  /*1370*/  BRA.U UP1, `(.L_x_17) ;  /* 0x0000001501887547 */ /* 0x000fea000b800000 */
[----:B------:R-:W1:Y:S01]  /*1380*/  LDCU UR6, c[0x0][0x38c] ;  /* 0x00007180ff0677ac */ /* 0x000e620008000800 */
[----:B------:R-:W2:Y:S01]  /*1390*/  LDC R8, c[0x0][0x370] ;  /* 0x0000dc00ff087b82 */ /* 0x000ea20000000800 */
[----:B------:R-:W-:Y:S01]  /*13a0*/  PLOP3.LUT P1, PT, PT, PT, UP2, 0x80, 0x8 ;  /* 0x000000000008781c */ /* 0x000fe20003f2f028 */
[----:B------:R-:W-:Y:S01]  /*13b0*/  IMAD.MOV.U32 R17, RZ, RZ, 0x1 ;  /* 0x00000001ff117424 */ /* 0x000fe200078e00ff */
[----:B------:R-:W-:Y:S01]  /*13c0*/  ISETP.EQ.OR P4, PT, R2, RZ, P5 ;  /* 0x000000ff0200720c */ /* 0x000fe20002f82670 */
[----:B------:R-:W-:Y:S01]  /*13d0*/  IMAD.MOV.U32 R16, RZ, RZ, RZ ;  /* 0x000000ffff107224 */ /* 0x000fe200078e00ff */
[----:B------:R-:W-:Y:S02]  /*13e0*/  PLOP3.LUT P1, PT, P1, PT, PT, 0x8, 0x80 ;  /* 0x000000000080781c */ /* 0x000fe40000f2e170 */
[----:B------:R-:W-:Y:S01]  /*13f0*/  CS2R R12, SRZ ;  /* 0x00000000000c7805 */ /* 0x000fe2000001ff00 */
[----:B------:R-:W-:Y:S01]  /*1400*/  IMAD.MOV.U32 R11, RZ, RZ, 0x1 ;  /* 0x00000001ff0b7424 */ /* 0x000fe200078e00ff */
[----:B------:R-:W4:Y:S01]  /*1410*/  LDC R0, c[0x0][0x374] ;  /* 0x0000dd00ff007b82 */ /* 0x000f220000000800 */
[----:B------:R-:W2:Y:S01]  /*1420*/  LDCU.64 UR38, c[0x0][0x348] ;  /* 0x00006900ff2677ac */ /* 0x000ea20008000a00 */
[----:B------:R-:W-:Y:S01]  /*1430*/  UMOV UR22, URZ ;  /* 0x000000ff00167c82 */ /* 0x000fe20008000000 */
[----:B-1----:R-:W-:-:S02]  /*1440*/  UIADD3 UR5, UPT, UPT, UR6, 0x7f, URZ ;  /* 0x0000007f06057890 */ /* 0x002fc4000fffe0ff */
[----:B------:R-:W-:Y:S02]  /*1450*/  UIADD3 UR47, UPT, UPT, UR6, 0xfe, URZ ;  /* 0x000000fe062f7890 */ /* 0x000fe4000fffe0ff */
[----:B------:R-:W-:-:S04]  /*1460*/  USHF.R.S32.HI UR4, URZ, 0x1f, UR5 ;  /* 0x0000001fff047899 */ /* 0x000fc80008011405 */
[----:B------:R-:W-:-:S04]  /*1470*/  ULEA.HI UR4, UR4, UR5, URZ, 0x7 ;  /* 0x0000000504047291 */ /* 0x000fc8000f8f38ff */
[----:B------:R-:W-:Y:S02]  /*1480*/  USHF.R.S32.HI UR37, URZ, 0x7, UR4 ;  /* 0x00000007ff257899 */ /* 0x000fe40008011404 */
[----:B------:R-:W-:Y:S02]  /*1490*/  UIADD3 UR4, UPT, UPT, UR6, -0x1, URZ ;  /* 0xffffffff06047890 */ /* 0x000fe4000fffe0ff */
[----:B------:R-:W-:Y:S02]  /*14a0*/  UISETP.LT.U32.AND UP0, UPT, UR37, 0x2, UPT ;  /* 0x000000022500788c */ /* 0x000fe4000bf01070 */
[----:B------:R-:W-:Y:S02]  /*14b0*/  UISETP.GE.U32.AND UP1, UPT, UR4, -0xff, UPT ;  /* 0xffffff010400788c */ /* 0x000fe4000bf26070 */
[----:B------:R-:W-:-:S04]  /*14c0*/  USEL UR29, UR37, 0x2, UP0 ;  /* 0x00000002251d7887 */ /* 0x000fc80008000000 */
[----:B------:R-:W-:Y:S02]  /*14d0*/  UIADD3 UR23, UPT, UPT, UR29, -0x1, URZ ;  /* 0xffffffff1d177890 */ /* 0x000fe4000fffe0ff */
[----:B------:R-:W-:-:S03]  /*14e0*/  UIADD3 UR46, UPT, UPT, UR37, -UR29, URZ ;  /* 0x8000001d252e7290 */ /* 0x000fc6000fffe0ff */
[----:B------:R-:W-:-:S04]  /*14f0*/  @UP1 UIADD3 UR23, UPT, UPT, UR29, URZ, URZ ;  /* 0x000000ff1d171290 */ /* 0x000fc8000fffe0ff */
[----:B--2---:R-:W-:-:S12]  /*1500*/  UIADD3 UR23, UPT, UPT, UR23, 0x1, URZ ;  /* 0x0000000117177890 */ /* 0x004fd8000fffe0ff */
.L_x_39:
[----:B------:R-:W-:Y:S01]  /*1510*/  UISETP.NE.AND UP0, UPT, UR45, URZ, UPT ;  /* 0x000000ff2d00728c */ /* 0x000fe2000bf05270 */
[----:B------:R-:W1:Y:S08]  /*1520*/  S2UR UR45, SR_CgaCtaId ;  /* 0x00000000002d79c3 */ /* 0x000e700000008800 */
[----:B------:R-:W-:Y:S05]  /*1530*/  BRA.U UP0, `(.L_x_18) ;  /* 0x0000000100347547 */ /* 0x000fea000b800000 */
[----:B------:R-:W2:Y:S01]  /*1540*/  S2R R2, SR_CgaCtaId ;  /* 0x0000000000027919 */ /* 0x000ea20000008800 */
[----:B------:R-:W-:-:S04]  /*1550*/  MOV R3, 0x400 ;  /* 0x0000040000037802 */ /* 0x000fc80000000f00 */
[----:B--2---:R-:W-:Y:S02]  /*1560*/  LEA R2, R2, R3, 0x18 ;  /* 0x0000000302027211 */ /* 0x004fe400078ec0ff */
[----:B------:R-:W-:-:S03]  /*1570*/  SHF.L.U32 R3, R11, 0x1f, RZ ;  /* 0x0000001f0b037819 */ /* 0x000fc600000006ff */
[----:B------:R-:W-:-:S04]  /*1580*/  IMAD R2, R12, 0x8, R2 ;  /* 0x000000080c027824 */ /* 0x000fc800078e0202 */
[----:B------:R-:W2:Y:S02]  /*1590*/  SYNCS.PHASECHK.TRANS64.TRYWAIT P0, [R2+URZ+0xe0], R3 ;  /* 0x0000e003020075a7 */ /* 0x000ea400080011ff */
[----:B--2---:R-:W-:Y:S05]  /*15a0*/  @!P0 BRA `(.L_x_19) ;  /* 0x00000074008c8947 */ /* 0x004fea0003800000 */
.L_x_133:
[----:B------:R-:W-:Y:S01]  /*15b0*/  VIADD R12, R12, 0x1 ;  /* 0x000000010c0c7836 */ /* 0x000fe20000000000 */
[----:B------:R2:W-:Y:S04]  /*15c0*/  SYNCS.ARRIVE.TRANS64.A1T0 RZ, [R2+URZ+0xd0], RZ ;  /* 0x0000d0ff02ff79a7 */ /* 0x0005e800081000ff */
[----:B------:R-:W-:-:S04]  /*15d0*/  ISETP.NE.AND P0, PT, R12, 0x2, PT ;  /* 0x000000020c00780c */ /* 0x000fc80003f05270 */
[----:B------:R-:W-:Y:S02]  /*15e0*/  SEL R12, R12, RZ, P0 ;  /* 0x000000ff0c0c7207 */ /* 0x000fe40000000000 */
[----:B--2---:R-:W-:-:S04]  /*15f0*/  SEL R2, RZ, 0x1, P0 ;  /* 0x00000001ff027807 */ /* 0x004fc80000000000 */
[----:B------:R-:W-:-:S07]  /*1600*/  LOP3.LUT R11, R11, R2, RZ, 0x3c, !PT ;  /* 0x000000020b0b7212 */ /* 0x000fce00078e3cff */
.L_x_18:
[----:B------:R-:W-:Y:S01]  /*1610*/  UMOV UR7, 0x400 ;  /* 0x0000040000077882 */ /* 0x000fe20000000000 */
[----:B------:R-:W-:Y:S01]  /*1620*/  SHF.L.U32 R2, R17, 0x1f, RZ ;  /* 0x0000001f11027819 */ /* 0x000fe200000006ff */
[----:B-1----:R-:W-:Y:S01]  /*1630*/  ULEA UR7, UR45, UR7, 0x18 ;  /* 0x000000072d077291 */ /* 0x002fe2000f8ec0ff */
[----:B------:R-:W-:Y:S01]  /*1640*/  R2UR UR34, R14 ;  /* 0x000000000e2272ca */ /* 0x000fe200000e0000 */
[----:B------:R-:W-:Y:S02]  /*1650*/  UISETP.GE.U32.AND UP0, UPT, UR47, 0xff, UPT ;  /* 0x000000ff2f00788c */ /* 0x000fe4000bf06070 */
[----:B------:R-:W-:Y:S01]  /*1660*/  ULEA UR4, UR22, UR7, 0x3 ;  /* 0x0000000716047291 */ /* 0x000fe2000f8e18ff */
[----:B------:R-:W-:-:S08]  /*1670*/  UMOV UR21, URZ ;  /* 0x000000ff00157c82 */ /* 0x000fd00008000000 */
[----:B------:R1:W2:Y:S01]  /*1680*/  SYNCS.PHASECHK.TRANS64.TRYWAIT P2, [UR4+0x10], R2 ;  /* 0x00001002ff0075a7 */ /* 0x0002a20008041104 */
[----:B------:R-:W-:Y:S01]  /*1690*/  R2UR UR4, R15 ;  /* 0x000000000f0472ca */ /* 0x000fe200000e0000 */
[----:B------:R-:W-:-:S12]  /*16a0*/  USHF.L.U32 UR34, UR34, 0x7, URZ ;  /* 0x0000000722227899 */ /* 0x000fd800080006ff */
[----:B------:R-:W-:-:S06]  /*16b0*/  USHF.L.U32 UR4, UR4, 0x6, URZ ;  /* 0x0000000604047899 */ /* 0x000fcc00080006ff */
[----:B------:R-:W-:Y:S01]  /*16c0*/  IMAD.U32 R6, RZ, RZ, UR4 ;  /* 0x00000004ff067e24 */ /* 0x000fe2000f8e00ff */
[----:B------:R-:W-:Y:S06]  /*16d0*/  BRA.U !UP0, `(.L_x_20) ;  /* 0x0000000508647547 */ /* 0x000fec000b800000 */
[----:B------:R-:W-:Y:S02]  /*16e0*/  UIADD3 UR26, UPT, UPT, UR34, 0x20, URZ ;  /* 0x00000020221a7890 */ /* 0x000fe4000fffe0ff */
[----:B------:R-:W-:Y:S02]  /*16f0*/  UIADD3 UR18, UPT, UPT, UR34, 0x40, URZ ;  /* 0x0000004022127890 */ /* 0x000fe4000fffe0ff */
[----:B------:R-:W-:Y:S01]  /*1700*/  UIADD3 UR10, UPT, UPT, UR34, 0x60, URZ ;  /* 0x00000060220a7890 */ /* 0x000fe2000fffe0ff */
[----:B------:R-:W-:Y:S01]  /*1710*/  UMOV UR13, URZ ;  /* 0x000000ff000d7c82 */ /* 0x000fe20008000000 */
[----:B------:R-:W-:-:S10]  /*1720*/  UMOV UR6, UR22 ;  /* 0x0000001600067c82 */ /* 0x000fd40008000000 */
.L_x_27:
[----:B------:R-:W-:Y:S01]  /*1730*/  ULEA UR4, UR6, UR7, 0x3 ;  /* 0x0000000706047291 */ /* 0x000fe2000f8e18ff */
[----:B--2---:R-:W-:-:S05]  /*1740*/  @!P5 MOV R3, 0x18000 ;  /* 0x000180000003d802 */ /* 0x004fca0000000f00 */
[----:B------:R-:W-:Y:S01]  /*1750*/  MOV R5, UR4 ;  /* 0x0000000400057c02 */ /* 0x000fe20008000f00 */
[----:B--2---:R-:W-:Y:S06]  /*1760*/  @P2 BRA `(.L_x_21) ;  /* 0x0000000000102947 */ /* 0x004fec0003800000 */
[----:B------:R-:W-:Y:S02]  /*1770*/  R2UR UR4, R5 ;  /* 0x00000000050472ca */ /* 0x000fe400000e0000 */
[----:B------:R-:W-:-:S11]  /*1780*/  SHF.L.U32 R4, R17, 0x1f, RZ ;  /* 0x0000001f11047819 */ /* 0x000fd600000006ff */
[----:B------:R-:W2:Y:S02]  /*1790*/  SYNCS.PHASECHK.TRANS64.TRYWAIT P0, [UR4+0x10], R4 ;  /* 0x00001004ff0075a7 */ /* 0x000ea40008001104 */
[----:B--2---:R-:W-:Y:S05]  /*17a0*/  @!P0 BRA `(.L_x_22) ;  /* 0x0000007400208947 */ /* 0x004fea0003800000 */
.L_x_21:
[----:B------:R-:W-:Y:S01]  /*17b0*/  R2UR UR4, R5 ;  /* 0x00000000050472ca */ /* 0x000fe200000e0000 */
[----:B------:R-:W-:-:S12]  /*17c0*/  BSSY.RECONVERGENT B0, `(.L_x_23) ;  /* 0x0000004000007945 */ /* 0x000fd80003800200 */
[----:B------:R2:W-:Y:S01]  /*17d0*/  @!P5 SYNCS.ARRIVE.TRANS64 RZ, [UR4], R3 ;  /* 0x00000003ffffd9a7 */ /* 0x0005e20008000004 */
[----:B------:R-:W-:Y:S05]  /*17e0*/  @P4 BRA `(.L_x_24) ;  /* 0x0000000000044947 */ /* 0x000fea0003800000 */
[----:B------:R-:W-:Y:S05]  /*17f0*/  BPT.TRAP 0x1 ;  /* 0x000000040000795c */ /* 0x000fea0000300000 */
.L_x_24:
[----:B------:R-:W-:Y:S05]  /*1800*/  BSYNC.RECONVERGENT B0 ;  /* 0x0000000000007941 */ /* 0x000fea0003800200 */
.L_x_23:
[----:B------:R-:W-:Y:S01]  /*1810*/  UIADD3 UR4, UPT, UPT, UR6, 0x1, URZ ;  /* 0x0000000106047890 */ /* 0x000fe2000fffe0ff */
[----:B------:R-:W-:Y:S01]  /*1820*/  BSSY.RECONVERGENT B0, `(.L_x_25) ;  /* 0x000003f000007945 */ /* 0x000fe20003800200 */
[----:B------:R-:W-:Y:S02]  /*1830*/  ELECT P0, URZ, PT ;  /* 0x0000000000ff782f */ /* 0x000fe40003800000 */
[----:B------:R-:W-:-:S04]  /*1840*/  UISETP.NE.AND UP0, UPT, UR4, 0x2, UPT ;  /* 0x000000020400788c */ /* 0x000fc8000bf05270 */
[----:B------:R-:W-:Y:S02]  /*1850*/  USEL UR5, URZ, 0x1, UP0 ;  /* 0x00000001ff057887 */ /* 0x000fe40008000000 */
[----:B------:R-:W-:-:S04]  /*1860*/  USEL UR22, UR4, URZ, UP0 ;  /* 0x000000ff04167287 */ /* 0x000fc80008000000 */
[----:B------:R-:W-:Y:S01]  /*1870*/  ULEA UR4, UR22, UR7, 0x3 ;  /* 0x0000000716047291 */ /* 0x000fe2000f8e18ff */
[----:B------:R-:W-:-:S04]  /*1880*/  LOP3.LUT R17, R17, UR5, RZ, 0x3c, !PT ;  /* 0x0000000511117c12 */ /* 0x000fc8000f8e3cff */
[----:B-1----:R-:W-:-:S04]  /*1890*/  SHF.L.U32 R2, R17, 0x1f, RZ ;  /* 0x0000001f11027819 */ /* 0x002fc800000006ff */
[----:B------:R1:W1:Y:S01]  /*18a0*/  SYNCS.PHASECHK.TRANS64.TRYWAIT P2, [UR4+0x10], R2 ;  /* 0x00001002ff0075a7 */ /* 0x0002620008041104 */
[----:B------:R-:W-:Y:S05]  /*18b0*/  @!P0 BRA `(.L_x_26) ;  /* 0x0000000000d48947 */ /* 0x000fea0003800000 */
[----:B------:R-:W-:Y:S01]  /*18c0*/  R2UR UR65, R5 ;  /* 0x00000000054172ca */ /* 0x000fe200000e0000 */
[----:B------:R-:W-:Y:S01]  /*18d0*/  ULEA UR40, UR6, UR7, 0xf ;  /* 0x0000000706287291 */ /* 0x000fe2000f8e78ff */
[----:B------:R-:W-:Y:S01]  /*18e0*/  R2UR UR67, R6 ;  /* 0x00000000064372ca */ /* 0x000fe200000e0000 */
[----:B------:R-:W-:Y:S01]  /*18f0*/  UIADD3 UR4, UP1, UPT, UR38, 0x80, URZ ;  /* 0x0000008026047890 */ /* 0x000fe2000ff3e0ff */
[----:B------:R-:W-:Y:S01]  /*1900*/  R2UR UR68, R65 ;  /* 0x00000000414472ca */ /* 0x000fe200000e0000 */
[----:B------:R-:W-:Y:S02]  /*1910*/  USHF.L.U32 UR66, UR13, 0x7, URZ ;  /* 0x000000070d427899 */ /* 0x000fe400080006ff */
[----:B------:R-:W-:Y:S02]  /*1920*/  ULEA UR8, UR6, UR7, 0x10 ;  /* 0x0000000706087291 */ /* 0x000fe4000f8e80ff */
[----:B------:R-:W-:Y:S02]  /*1930*/  UIADD3 UR14, UP0, UPT, UR38, 0x180, URZ ;  /* 0x00000180260e7890 */ /* 0x000fe4000ff1e0ff */
[----:B------:R-:W-:-:S02]  /*1940*/  UIADD3.X UR5, UPT, UPT, URZ, UR39, URZ, UP1, !UPT ;  /* 0x00000027ff057290 */ /* 0x000fc40008ffe4ff */
[----:B------:R-:W-:Y:S02]  /*1950*/  UIADD3 UR64, UPT, UPT, UR40, 0x8800, URZ ;  /* 0x0000880028407890 */ /* 0x000fe4000fffe0ff */
[----:B------:R-:W-:Y:S02]  /*1960*/  UIADD3 UR58, UPT, UPT, UR66, 0x20, URZ ;  /* 0x00000020423a7890 */ /* 0x000fe4000fffe0ff */
[----:B------:R-:W-:Y:S02]  /*1970*/  UIADD3 UR56, UPT, UPT, UR40, 0xa800, URZ ;  /* 0x0000a80028387890 */ /* 0x000fe4000fffe0ff */
[----:B------:R-:W-:Y:S02]  /*1980*/  UIADD3 UR50, UPT, UPT, UR66, 0x40, URZ ;  /* 0x0000004042327890 */ /* 0x000fe4000fffe0ff */
[----:B------:R-:W-:Y:S02]  /*1990*/  UIADD3 UR48, UPT, UPT, UR40, 0xc800, URZ ;  /* 0x0000c80028307890 */ /* 0x000fe4000fffe0ff */
[----:B------:R-:W-:-:S02]  /*19a0*/  UIADD3 UR42, UPT, UPT, UR66, 0x60, URZ ;  /* 0x00000060422a7890 */ /* 0x000fc4000fffe0ff */
[----:B------:R-:W-:Y:S02]  /*19b0*/  UIADD3 UR40, UPT, UPT, UR40, 0xe800, URZ ;  /* 0x0000e80028287890 */ /* 0x000fe4000fffe0ff */
[----:B------:R-:W-:Y:S02]  /*19c0*/  UIADD3.X UR15, UPT, UPT, URZ, UR39, URZ, UP0, !UPT ;  /* 0x00000027ff0f7290 */ /* 0x000fe400087fe4ff */
[----:B------:R-:W-:Y:S02]  /*19d0*/  UIADD3 UR32, UPT, UPT, UR8, 0x18800, URZ ;  /* 0x0001880008207890 */ /* 0x000fe4000fffe0ff */
[----:B------:R-:W-:Y:S02]  /*19e0*/  UIADD3 UR24, UPT, UPT, UR8, 0x1c800, URZ ;  /* 0x0001c80008187890 */ /* 0x000fe4000fffe0ff */
[----:B------:R-:W-:Y:S01]  /*19f0*/  UIADD3 UR16, UPT, UPT, UR8, 0x20800, URZ ;  /* 0x0002080008107890 */ /* 0x000fe2000fffe0ff */
[----:B------:R-:W-:Y:S01]  /*1a00*/  UMOV UR30, 0x0 ;  /* 0x00000000001e7882 */ /* 0x000fe20000000000 */
[----:B------:R-:W-:Y:S01]  /*1a10*/  UMOV UR31, 0x10000000 ;  /* 0x10000000001f7882 */ /* 0x000fe20000000000 */
[----:B------:R-:W-:Y:S01]  /*1a20*/  UIADD3 UR8, UPT, UPT, UR8, 0x24800, URZ ;  /* 0x0002480008087890 */ /* 0x000fe2000fffe0ff */
[----:B------:R1:W-:Y:S01]  /*1a30*/  UTMALDG.3D [UR64], [UR4], desc[UR30] ;  /* 0x00001e40040075b4 */ /* 0x0003e20008011000 */
[----:B------:R-:W-:Y:S01]  /*1a40*/  UMOV UR57, UR65 ;  /* 0x0000004100397c82 */ /* 0x000fe20008000000 */
        /* <DEDUP_REMOVED lines=22> */
[----:B------:R1:W-:Y:S01]  /*1bb0*/  UTMALDG.3D [UR40], [UR4], desc[UR30] ;  /* 0x00001e28040075b4 */ /* 0x0003e20008011000 */
[----:B------:R1:W-:Y:S01]  /*1bc0*/  UTMALDG.3D [UR32], [UR14], desc[UR30] ;  /* 0x00001e200e0075b4 */ /* 0x0003e20008011000 */
[----:B------:R1:W-:Y:S01]  /*1bd0*/  UTMALDG.3D [UR24], [UR14], desc[UR30] ;  /* 0x00001e180e0075b4 */ /* 0x0003e20008011000 */
[----:B------:R1:W-:Y:S01]  /*1be0*/  UTMALDG.3D [UR16], [UR14], desc[UR30] ;  /* 0x00001e100e0075b4 */ /* 0x0003e20008011000 */
[----:B------:R1:W-:Y:S01]  /*1bf0*/  UTMALDG.3D [UR8], [UR14], desc[UR30] ;  /* 0x00001e080e0075b4 */ /* 0x0003e20008011000 */
[----:B------:R-:W-:Y:S01]  /*1c00*/  NOP ;  /* 0x0000000000007918 */ /* 0x000fe20000000000 */
.L_x_26:
[----:B-1----:R-:W-:Y:S05]  /*1c10*/  BSYNC.RECONVERGENT B0 ;  /* 0x0000000000007941 */ /* 0x002fea0003800200 */
.L_x_25:
[----:B------:R-:W-:Y:S01]  /*1c20*/  UIADD3 UR13, UPT, UPT, UR13, 0x1, URZ ;  /* 0x000000010d0d7890 */ /* 0x000fe2000fffe0ff */
[----:B------:R-:W-:Y:S01]  /*1c30*/  UMOV UR6, UR22 ;  /* 0x0000001600067c82 */ /* 0x000fe20008000000 */
[----:B------:R-:W-:Y:S02]  /*1c40*/  UMOV UR21, UR23 ;  /* 0x0000001700157c82 */ /* 0x000fe40008000000 */
[----:B------:R-:W-:-:S09]  /*1c50*/  UISETP.NE.AND UP0, UPT, UR13, UR23, UPT ;  /* 0x000000170d00728c */ /* 0x000fd2000bf05270 */
[----:B------:R-:W-:Y:S05]  /*1c60*/  BRA.U UP0, `(.L_x_27) ;  /* 0xfffffff900b07547 */ /* 0x000fea000b83ffff */
.L_x_20:
[----:B------:R-:W-:Y:S01]  /*1c70*/  ULEA UR4, UR22, UR7, 0x3 ;  /* 0x0000000716047291 */ /* 0x000fe2000f8e18ff */
[----:B-1----:R-:W-:Y:S01]  /*1c80*/  SHF.L.U32 R2, R17, 0x1f, RZ ;  /* 0x0000001f11027819 */ /* 0x002fe200000006ff */
[----:B------:R-:W-:Y:S01]  /*1c90*/  @!P1 SYNCS.ARRIVE.TRANS64.A1T0 RZ, [UR7+0x68], RZ ;  /* 0x000068ffffff99a7 */ /* 0x000fe20008100007 */
[----:B------:R-:W-:-:S06]  /*1ca0*/  UISETP.GT.AND UP0, UPT, UR37, UR29, UPT ;  /* 0x0000001d2500728c */ /* 0x000fcc000bf04270 */
[----:B------:R1:W1:Y:S03]  /*1cb0*/  SYNCS.PHASECHK.TRANS64.TRYWAIT P1, [UR4+0x10], R2 ;  /* 0x00001002ff0075a7 */ /* 0x0002660008021104 */
[----:B------:R-:W-:Y:S05]  /*1cc0*/  BRA.U !UP0, `(.L_x_28) ;  /* 0x0000000508587547 */ /* 0x000fea000b800000 */
[----:B------:R-:W-:Y:S02]  /*1cd0*/  UIADD3 UR13, UPT, UPT, UR46, UR21, URZ ;  /* 0x000000152e0d7290 */ /* 0x000fe4000fffe0ff */
[----:B------:R-:W-:Y:S02]  /*1ce0*/  UIADD3 UR26, UPT, UPT, UR34, 0x20, URZ ;  /* 0x00000020221a7890 */ /* 0x000fe4000fffe0ff */
[----:B------:R-:W-:Y:S02]  /*1cf0*/  UIADD3 UR18, UPT, UPT, UR34, 0x40, URZ ;  /* 0x0000004022127890 */ /* 0x000fe4000fffe0ff */
[----:B------:R-:W-:Y:S01]  /*1d00*/  UIADD3 UR10, UPT, UPT, UR34, 0x60, URZ ;  /* 0x00000060220a7890 */ /* 0x000fe2000fffe0ff */
[----:B------:R-:W-:-:S11]  /*1d10*/  UMOV UR6, UR22 ;  /* 0x0000001600067c82 */ /* 0x000fd60008000000 */
.L_x_35:
[----:B------:R-:W-:Y:S01]  /*1d20*/  ULEA UR65, UR6, UR7, 0x3 ;  /* 0x0000000706417291 */ /* 0x000fe2000f8e18ff */
[----:B--2---:R-:W-:Y:S01]  /*1d30*/  @!P5 MOV R3, 0x18000 ;  /* 0x000180000003d802 */ /* 0x004fe20000000f00 */
[----:B-1----:R-:W-:Y:S10]  /*1d40*/  @P1 BRA `(.L_x_29) ;  /* 0x00000000000c1947 */ /* 0x002ff40003800000 */
[----:B------:R-:W-:-:S04]  /*1d50*/  SHF.L.U32 R4, R17, 0x1f, RZ ;  /* 0x0000001f11047819 */ /* 0x000fc800000006ff */
[----:B------:R-:W1:Y:S02]  /*1d60*/  SYNCS.PHASECHK.TRANS64.TRYWAIT P0, [UR65+0x10], R4 ;  /* 0x00001004ff0075a7 */ /* 0x000e640008001141 */
[----:B-1----:R-:W-:Y:S05]  /*1d70*/  @!P0 BRA `(.L_x_30) ;  /* 0x0000006c00c88947 */ /* 0x002fea0003800000 */
.L_x_29:
[----:B------:R2:W-:Y:S01]  /*1d80*/  @!P5 SYNCS.ARRIVE.TRANS64 RZ, [UR65], R3 ;  /* 0x00000003ffffd9a7 */ /* 0x0005e20008000041 */
[----:B------:R-:W-:Y:S04]  /*1d90*/  BSSY.RECONVERGENT B0, `(.L_x_31) ;  /* 0x0000003000007945 */ /* 0x000fe80003800200 */
[----:B------:R-:W-:Y:S05]  /*1da0*/  @P4 BRA `(.L_x_32) ;  /* 0x0000000000044947 */ /* 0x000fea0003800000 */
[----:B------:R-:W-:Y:S05]  /*1db0*/  BPT.TRAP 0x1 ;  /* 0x000000040000795c */ /* 0x000fea0000300000 */
.L_x_32:
[----:B------:R-:W-:Y:S05]  /*1dc0*/  BSYNC.RECONVERGENT B0 ;  /* 0x0000000000007941 */ /* 0x000fea0003800200 */
.L_x_31:
        /* <DEDUP_REMOVED lines=14> */
[----:B------:R-:W-:Y:S02]  /*1eb0*/  UIADD3 UR4, UP1, UPT, UR38, 0x80, URZ ;  /* 0x0000008026047890 */ /* 0x000fe4000ff3e0ff */
        /* <DEDUP_REMOVED lines=11> */
[----:B------:R-:W-:Y:S02]  /*1f70*/  UIADD3 UR32, UPT, UPT, UR8, 0x18800, URZ ;  /* 0x0001880008207890 */ /* 0x000fe4000fffe0ff */
[----:B------:R-:W-:Y:S02]  /*1f80*/  UIADD3.X UR15, UPT, UPT, URZ, UR39, URZ, UP0, !UPT ;  /* 0x00000027ff0f7290 */ /* 0x000fe400087fe4ff */
[----:B------:R-:W-:Y:S02]  /*1f90*/  UIADD3 UR24, UPT, UPT, UR8, 0x1c800, URZ ;  /* 0x0001c80008187890 */ /* 0x000fe4000fffe0ff */
[----:B------:R-:W-:Y:S01]  /*1fa0*/  UIADD3 UR16, UPT, UPT, UR8, 0x20800, URZ ;  /* 0x0002080008107890 */ /* 0x000fe2000fffe0ff */
[----:B------:R-:W-:Y:S01]  /*1fb0*/  UMOV UR30, 0x0 ;  /* 0x00000000001e7882 */ /* 0x000fe20000000000 */
[----:B------:R-:W-:Y:S01]  /*1fc0*/  UMOV UR31, 0x10000000 ;  /* 0x10000000001f7882 */ /* 0x000fe20000000000 */
[----:B------:R-:W-:Y:S01]  /*1fd0*/  UMOV UR67, UR9 ;  /* 0x0000000900437c82 */ /* 0x000fe20008000000 */
[----:B------:R-:W-:Y:S01]  /*1fe0*/  UMOV UR68, UR11 ;  /* 0x0000000b00447c82 */ /* 0x000fe20008000000 */
        /* <DEDUP_REMOVED lines=31> */
.L_x_34:
[----:B-1----:R-:W-:Y:S05]  /*21e0*/  BSYNC.RECONVERGENT B0 ;  /* 0x0000000000007941 */ /* 0x002fea0003800200 */
.L_x_33:
[----:B------:R-:W-:Y:S01]  /*21f0*/  UIADD3 UR21, UPT, UPT, UR21, 0x1, URZ ;  /* 0x0000000115157890 */ /* 0x000fe2000fffe0ff */
[----:B------:R-:W-:-:S03]  /*2200*/  UMOV UR6, UR22 ;  /* 0x0000001600067c82 */ /* 0x000fc60008000000 */
[----:B------:R-:W-:-:S09]  /*2210*/  UISETP.NE.AND UP0, UPT, UR21, UR13, UPT ;  /* 0x0000000d1500728c */ /* 0x000fd2000bf05270 */
[----:B------:R-:W-:Y:S05]  /*2220*/  BRA.U UP0, `(.L_x_35) ;  /* 0xfffffff900bc7547 */ /* 0x000fea000b83ffff */
.L_x_28:
[C---:B-1----:R-:W-:Y:S01]  /*2230*/  LEA R2, R16.reuse, UR7, 0x3 ;  /* 0x0000000710027c11 */ /* 0x042fe2000f8e18ff */
[----:B------:R-:W-:Y:S01]  /*2240*/  NOP ;  /* 0x0000000000007918 */ /* 0x000fe20000000000 */
[----:B--2---:R-:W-:Y:S02]  /*2250*/  SHF.L.U32 R3, R13, 0x1f, RZ ;  /* 0x0000001f0d037819 */ /* 0x004fe400000006ff */
[----:B------:R-:W-:Y:S02]  /*2260*/  LEA R4, R16, UR7, 0x4 ;  /* 0x0000000710047c11 */ /* 0x000fe4000f8e20ff */
[----:B------:R-:W1:Y:S02]  /*2270*/  SYNCS.PHASECHK.TRANS64.TRYWAIT P0, [R2+URZ+0x70], R3 ;  /* 0x00007003020075a7 */ /* 0x000e6400080011ff */
[----:B-1----:R-:W-:Y:S05]  /*2280*/  @!P0 BRA `(.L_x_36) ;  /* 0x00000068009c8947 */ /* 0x002fea0003800000 */
.L_x_136:
[----:B------:R-:W2:Y:S01]  /*2290*/  LDS.128 R4, [R4+0x100] ;  /* 0x0001000004047984 */ /* 0x000ea20000000c00 */
[----:B------:R-:W-:Y:S01]  /*22a0*/  R2UR UR5, R65 ;  /* 0x00000000410572ca */ /* 0x000fe200000e0000 */
[----:B-1----:R-:W-:Y:S01]  /*22b0*/  VIADD R2, R2, 0x80 ;  /* 0x0000008002027836 */ /* 0x002fe20000000000 */
[----:B---3--:R-:W-:Y:S01]  /*22c0*/  ISETP.GE.AND P0, PT, R26, 0x1, PT ;  /* 0x000000011a00780c */ /* 0x008fe20003f06270 */
[----:B------:R-:W-:Y:S01]  /*22d0*/  @!PT LDS RZ, [RZ] ;  /* 0x00000000fffff984 */ /* 0x000fe20000000800 */
[----:B------:R-:W-:Y:S01]  /*22e0*/  @!PT LDS RZ, [RZ] ;  /* 0x00000000fffff984 */ /* 0x000fe20000000800 */
[----:B------:R-:W-:Y:S01]  /*22f0*/  @!PT LDS RZ, [RZ] ;  /* 0x00000000fffff984 */ /* 0x000fe20000000800 */
[----:B------:R-:W-:Y:S01]  /*2300*/  @!PT LDS RZ, [RZ] ;  /* 0x00000000fffff984 */ /* 0x000fe20000000800 */
[----:B------:R1:W-:Y:S06]  /*2310*/  MEMBAR.ALL.CTA ;  /* 0x0000000000007992 */ /* 0x0003ec0000008000 */
[----:B-1----:R-:W1:Y:S01]  /*2320*/  FENCE.VIEW.ASYNC.S ;  /* 0x00000000000073c6 */ /* 0x002e620000000000 */
[----:B------:R-:W-:-:S04]  /*2330*/  PRMT R2, RZ, 0x654, R2 ;  /* 0x00000654ff027816 */ /* 0x000fc80000000002 */
[----:B-1----:R1:W-:Y:S01]  /*2340*/  SYNCS.ARRIVE.TRANS64.RED.A1T0 RZ, [R2+URZ], RZ ;  /* 0x000000ff02ff79a7 */ /* 0x0023e200081004ff */
[----:B--2---:R-:W-:-:S13]  /*2350*/  LOP3.LUT P2, RZ, R6, 0x1, RZ, 0xc0, !PT ;  /* 0x0000000106ff7812 */ /* 0x004fda000784c0ff */
[----:B------:R-:W-:Y:S01]  /*2360*/  @P2 SHF.R.U32.HI R3, RZ, 0x10, R5 ;  /* 0x00000010ff032819 */ /* 0x000fe20000011605 */
[----:B------:R-:W-:Y:S01]  /*2370*/  VOTEU.ANY UP0, P2 ;  /* 0x0000000000ff7886 */ /* 0x000fe20001000100 */
[----:B------:R-:W-:Y:S02]  /*2380*/  @P2 MOV R10, R4 ;  /* 0x00000004000a2202 */ /* 0x000fe40000000f00 */
[----:B------:R-:W-:Y:S02]  /*2390*/  @P2 R2UR.BROADCAST UR4, R3 ;  /* 0x00000000030422ca */ /* 0x000fe400008e0000 */
[----:B------:R-:W-:-:S11]  /*23a0*/  @P2 LOP3.LUT R9, R5, 0xffff, RZ, 0xc0, !PT ;  /* 0x0000ffff05092812 */ /* 0x000fd600078ec0ff */
[----:B------:R-:W-:Y:S02]  /*23b0*/  @UP0 UMOV UR5, UR4 ;  /* 0x0000000400050c82 */ /* 0x000fe40008000000 */
[----:B------:R-:W-:Y:S01]  /*23c0*/  IMAD.U32 R65, RZ, RZ, UR5 ;  /* 0x00000005ff417e24 */ /* 0x000fe2000f8e00ff */
[----:B-1----:R-:W-:Y:S06]  /*23d0*/  @!P0 BRA `(.L_x_37) ;  /* 0x0000000000b88947 */ /* 0x002fec0003800000 */
[----:B------:R-:W4:Y:S01]  /*23e0*/  LDC.64 R4, c[0x0][0xb18] ;  /* 0x0002c600ff047b82 */ /* 0x000f220000000a00 */
[----:B------:R-:W-:-:S07]  /*23f0*/  ISETP.NE.AND P3, PT, R26, 0x1, PT ;  /* 0x000000011a00780c */ /* 0x000fce0003f65270 */
[----:B------:R-:W1:Y:S08]  /*2400*/  LDC.64 R6, c[0x0][0xb10] ;  /* 0x0002c400ff067b82 */ /* 0x000e700000000a00 */
[----:B------:R-:W2:Y:S08]  /*2410*/  LDC R14, c[0x0][0xb20] ;  /* 0x0002c800ff0e7b82 */ /* 0x000eb00000000800 */
[----:B------:R-:W3:Y:S01]  /*2420*/  LDC R15, c[0x0][0xb0c] ;  /* 0x0002c300ff0f7b82 */ /* 0x000ee20000000800 */
[----:B----4-:R-:W-:Y:S01]  /*2430*/  IMAD.HI.U32 R19, R0, R5, RZ ;  /* 0x0000000500137227 */ /* 0x010fe200078e00ff */
[----:B------:R-:W-:-:S03]  /*2440*/  ISETP.NE.AND P0, PT, R4, 0x1, PT ;  /* 0x000000010400780c */ /* 0x000fc60003f05270 */
[----:B------:R-:W-:-:S03]  /*2450*/  IMAD.HI.U32 R5, R9, R5, RZ ;  /* 0x0000000509057227 */ /* 0x000fc600078e00ff */
[----:B------:R-:W4:Y:S01]  /*2460*/  LDC.64 R2, c[0x0][0xb28] ;  /* 0x0002ca00ff027b82 */ /* 0x000f220000000a00 */
[----:B-1----:R-:W-:-:S04]  /*2470*/  IMAD.HI.U32 R20, R8, R6, RZ ;  /* 0x0000000608147227 */ /* 0x002fc800078e00ff */
[----:B------:R-:W-:Y:S01]  /*2480*/  IMAD.HI.U32 R21, R10, R6, RZ ;  /* 0x000000060a157227 */ /* 0x000fe200078e00ff */
[----:B------:R-:W-:Y:S02]  /*2490*/  SHF.R.U32.HI R20, RZ, R7, R20 ;  /* 0x00000007ff147219 */ /* 0x000fe40000011614 */
[-C--:B--2---:R-:W-:Y:S02]  /*24a0*/  SHF.R.U32.HI R19, RZ, R14.reuse, R19 ;  /* 0x0000000eff137219 */ /* 0x084fe40000011613 */
[----:B------:R-:W-:Y:S02]  /*24b0*/  SHF.R.U32.HI R5, RZ, R14, R5 ;  /* 0x0000000eff057219 */ /* 0x000fe40000011605 */
[----:B------:R-:W-:Y:S02]  /*24c0*/  SEL R19, R0, R19, !P0 ;  /* 0x0000001300137207 */ /* 0x000fe40004000000 */
[----:B------:R-:W-:Y:S02]  /*24d0*/  SHF.R.U32.HI R21, RZ, R7, R21 ;  /* 0x00000007ff157219 */ /* 0x000fe40000011615 */
[----:B---3--:R-:W-:-:S02]  /*24e0*/  ISETP.NE.AND P1, PT, R15, 0x1, PT ;  /* 0x000000010f00780c */ /* 0x008fc40003f25270 */
[----:B------:R-:W-:Y:S02]  /*24f0*/  SEL R5, R9, R5, !P0 ;  /* 0x0000000509057207 */ /* 0x000fe40004000000 */
[----:B------:R-:W-:Y:S02]  /*2500*/  SEL R20, R8, R20, !P1 ;  /* 0x0000001408147207 */ /* 0x000fe40004800000 */
[----:B------:R-:W-:Y:S01]  /*2510*/  SEL R21, R10, R21, !P1 ;  /* 0x000000150a157207 */ /* 0x000fe20004800000 */
[----:B----4-:R-:W-:-:S04]  /*2520*/  IMAD.HI.U32 R18, R19, R2, RZ ;  /* 0x0000000213127227 */ /* 0x010fc800078e00ff */
        /* <DEDUP_REMOVED lines=10> */
[----:B------:R-:W-:-:S04]  /*25d0*/  @!P0 IMAD.HI.U32 R7, R21, R2, RZ ;  /* 0x0000000215078227 */ /* 0x000fc800078e00ff */
[----:B------:R-:W-:Y:S01]  /*25e0*/  IMAD.MOV R2, RZ, RZ, -R6 ;  /* 0x000000ffff027224 */ /* 0x000fe200078e0a06 */
[----:B------:R-:W-:Y:S02]  /*25f0*/  @!P0 SHF.R.U32.HI R3, RZ, R3, R7 ;  /* 0x00000003ff038219 */ /* 0x000fe40000011607 */
[----:B------:R-:W-:Y:S01]  /*2600*/  IADD3 R7, PT, PT, -R5, RZ, RZ ;  /* 0x000000ff05077210 */ /* 0x000fe20007ffe1ff */
[----:B------:R-:W-:Y:S01]  /*2610*/  IMAD R2, R26, R2, R5 ;  /* 0x000000021a027224 */ /* 0x000fe200078e0205 */
        /* <DEDUP_REMOVED lines=10> */
.L_x_37:
[----:B------:R-:W1:Y:S02]  /*26c0*/  LDCU UR4, c[0x0][0xb30] ;  /* 0x00016600ff0477ac */ /* 0x000e640008000800 */
[----:B-1----:R-:W-:-:S09]  /*26d0*/  UISETP.NE.AND UP0, UPT, UR4, 0x1, UPT ;  /* 0x000000010400788c */ /* 0x002fd2000bf05270 */
[----:B------:R-:W-:Y:S05]  /*26e0*/  BRA.U UP0, `(.L_x_38) ;  /* 0x0000000100407547 */ /* 0x000fea000b800000 */
[----:B------:R-:W1:Y:S08]  /*26f0*/  LDC.64 R4, c[0x0][0xb10] ;  /* 0x0002c400ff047b82 */ /* 0x000e700000000a00 */
[----:B------:R-:W2:Y:S08]  /*2700*/  LDC.64 R2, c[0x0][0xb18] ;  /* 0x0002c600ff027b82 */ /* 0x000eb00000000a00 */
[----:B------:R-:W3:Y:S08]  /*2710*/  LDC R6, c[0x0][0xb20] ;  /* 0x0002c800ff067b82 */ /* 0x000ef00000000800 */
[----:B------:R-:W4:Y:S01]  /*2720*/  LDC R7, c[0x0][0xb0c] ;  /* 0x0002c300ff077b82 */ /* 0x000f220000000800 */
[----:B-1----:R-:W-:-:S05]  /*2730*/  IMAD.HI.U32 R4, R10, R4, RZ ;  /* 0x000000040a047227 */ /* 0x002fca00078e00ff */
[----:B------:R-:W-:Y:S01]  /*2740*/  SHF.R.U32.HI R4, RZ, R5, R4 ;  /* 0x00000005ff047219 */ /* 0x000fe20000011604 */
[----:B--2---:R-:W-:Y:S01]  /*2750*/  IMAD.HI.U32 R3, R9, R3, RZ ;  /* 0x0000000309037227 */ /* 0x004fe200078e00ff */
[----:B------:R-:W-:-:S04]  /*2760*/  ISETP.NE.AND P0, PT, R2, 0x1, PT ;  /* 0x000000010200780c */ /* 0x000fc80003f05270 */
[----:B---3--:R-:W-:-:S04]  /*2770*/  SHF.R.U32.HI R3, RZ, R6, R3 ;  /* 0x00000006ff037219 */ /* 0x008fc80000011603 */
[----:B------:R-:W-:Y:S02]  /*2780*/  SEL R3, R9, R3, !P0 ;  /* 0x0000000309037207 */ /* 0x000fe40004000000 */
[----:B----4-:R-:W-:-:S04]  /*2790*/  ISETP.NE.AND P1, PT, R7, 0x1, PT ;  /* 0x000000010700780c */ /* 0x010fc80003f25270 */
[----:B------:R-:W-:-:S05]  /*27a0*/  SEL R4, R10, R4, !P1 ;  /* 0x000000040a047207 */ /* 0x000fca0004800000 */
[----:B------:R-:W-:Y:S02]  /*27b0*/  IMAD.IADD R5, R3, 0x1, -R4 ;  /* 0x0000000103057824 */ /* 0x000fe400078e0a04 */
[----:B------:R-:W-:Y:S02]  /*27c0*/  IMAD.IADD R3, R4, 0x1, -R3 ;  /* 0x0000000104037824 */ /* 0x000fe400078e0a03 */
[----:B------:R-:W-:Y:S02]  /*27d0*/  IMAD R10, R5, R7, R10 ;  /* 0x00000007050a7224 */ /* 0x000fe400078e020a */
[----:B------:R-:W-:-:S07]  /*27e0*/  IMAD R9, R3, R2, R9 ;  /* 0x0000000203097224 */ /* 0x000fce00078e0209 */
.L_x_38:
[----:B------:R-:W-:Y:S01]  /*27f0*/  VIADD R16, R16, 0x1 ;  /* 0x0000000110107836 */ /* 0x000fe20000000000 */
[----:B------:R-:W-:Y:S01]  /*2800*/  PLOP3.LUT P1, PT, PT, PT, PT, 0x80, 0x8 ;  /* 0x000000000008781c */ /* 0x000fe20003f2f070 */
[----:B------:R-:W-:Y:S02]  /*2810*/  IMAD.IADD R15, R10, 0x1, R63 ;  /* 0x000000010a0f7824 */ /* 0x000fe400078e023f */
[----:B------:R-:W-:Y:S01]  /*2820*/  IMAD.IADD R14, R9, 0x1, R62 ;  /* 0x00000001090e7824 */ /* 0x000fe200078e023e */
[----:B------:R-:W-:-:S04]  /*2830*/  ISETP.NE.AND P0, PT, R16, 0x2, PT ;  /* 0x000000021000780c */ /* 0x000fc80003f05270 */
[----:B------:R-:W-:Y:S02]  /*2840*/  SEL R2, RZ, 0x1, P0 ;  /* 0x00000001ff027807 */ /* 0x000fe40000000000 */
[----:B------:R-:W-:Y:S02]  /*2850*/  SEL R16, R16, RZ, P0 ;  /* 0x000000ff10107207 */ /* 0x000fe40000000000 */
[----:B------:R-:W-:Y:S01]  /*2860*/  LOP3.LUT R13, R13, R2, RZ, 0x3c, !PT ;  /* 0x000000020d0d7212 */ /* 0x000fe200078e3cff */
[----:B------:R-:W-:Y:S06]  /*2870*/  @P2 BRA `(.L_x_39) ;  /* 0xffffffec00242947 */ /* 0x000fec000383ffff */
[----:B------:R-:W-:Y:S01]  /*2880*/  UIADD3 UR7, UPT, UPT, UR7, 0x10, URZ ;  /* 0x0000001007077890 */ /* 0x000fe2000fffe0ff */
[----:B------:R-:W-:-:S03]  /*2890*/  SHF.L.U32 R2, R17, 0x1f, RZ ;  /* 0x0000001f11027819 */ /* 0x000fc600000006ff */
[----:B------:R-:W-:-:S09]  /*28a0*/  ULEA UR4, UR22, UR7, 0x3 ;  /* 0x0000000716047291 */ /* 0x000fd2000f8e18ff */
[----:B------:R-:W1:Y:S02]  /*28b0*/  SYNCS.PHASECHK.TRANS64.TRYWAIT P0, [UR4], R2 ;  /* 0x00000002ff0075a7 */ /* 0x000e640008001104 */
[----:B-1----:R-:W-:Y:S05]  /*28c0*/  @!P0 BRA `(.L_x_40) ;  /* 0x0000006400208947 */ /* 0x002fea0003800000 */
.L_x_138:
[----:B------:R-:W-:-:S04]  /*28d0*/  UIADD3 UR4, UPT, UPT, UR22, 0x1, URZ ;  /* 0x0000000116047890 */ /* 0x000fc8000fffe0ff */
[----:B------:R-:W-:-:S04]  /*28e0*/  UISETP.NE.AND UP0, UPT, UR4, 0x2, UPT ;  /* 0x000000020400788c */ /* 0x000fc8000bf05270 */
[----:B------:R-:W-:Y:S02]  /*28f0*/  USEL UR5, URZ, 0x1, UP0 ;  /* 0x00000001ff057887 */ /* 0x000fe40008000000 */
[----:B------:R-:W-:-:S04]  /*2900*/  USEL UR4, UR4, URZ, UP0 ;  /* 0x000000ff04047287 */ /* 0x000fc80008000000 */
[----:B------:R-:W-:Y:S01]  /*2910*/  ULEA UR4, UR4, UR7, 0x3 ;  /* 0x0000000704047291 */ /* 0x000fe2000f8e18ff */
[----:B-1----:R-:W-:-:S04]  /*2920*/  LOP3.LUT R2, R17, UR5, RZ, 0x3c, !PT ;  /* 0x0000000511027c12 */ /* 0x002fc8000f8e3cff */
[----:B------:R-:W-:Y:S01]  /*2930*/  SHF.L.U32 R2, R2, 0x1f, RZ ;  /* 0x0000001f02027819 */ /* 0x000fe200000006ff */
[----:B----4-:R-:W-:-:S07]  /*2940*/  IMAD.U32 R0, RZ, RZ, UR4 ;  /* 0x00000004ff007e24 */ /* 0x010fce000f8e00ff */
.L_x_41:
[----:B-1----:R1:W2:Y:S02]  /*2950*/  SYNCS.PHASECHK.TRANS64.TRYWAIT P0, [R0+URZ], R2 ;  /* 0x00000002000075a7 */ /* 0x0022a400080011ff */
[----:B--2---:R-:W-:Y:S05]  /*2960*/  @!P0 NANOSLEEP.SYNCS 0x989680 ;  /* 0x009896800000895d */ /* 0x004fea0003900000 */
[----:B------:R-:W2:Y:S02]  /*2970*/  @!P0 SYNCS.PHASECHK.TRANS64 P0, [R0+URZ], R2 ;  /* 0x00000002000085a7 */ /* 0x000ea400080010ff */
[----:B--2---:R-:W-:Y:S05]  /*2980*/  @P0 EXIT ;  /* 0x000000000000094d */ /* 0x004fea0003800000 */
[----:B------:R-:W-:Y:S05]  /*2990*/  BRA `(.L_x_41) ;  /* 0xfffffffc00ec7947 */ /* 0x000fea000383ffff */
.L_x_17:
[----:B------:R-:W-:-:S04]  /*29a0*/  UISETP.NE.AND UP1, UPT, UR45, URZ, UPT ;  /* 0x000000ff2d00728c */ /* 0x000fc8000bf25270 */
[----:B------:R-:W-:-:S09]  /*29b0*/  UISETP.NE.OR UP1, UPT, UR10, 0x1, UP1 ;  /* 0x000000010a00788c */ /* 0x000fd20008f25670 */
[----:B------:R-:W-:Y:S05]  /*29c0*/  BRA.U UP1, `(.L_x_42) ;  /* 0x0000000501487547 */ /* 0x000fea000b800000 */
[----:B------:R-:W-:Y:S01]  /*29d0*/  ISETP.NE.AND P2, PT, R2, RZ, PT ;  /* 0x000000ff0200720c */ /* 0x000fe20003f45270 */
[----:B------:R-:W-:Y:S01]  /*29e0*/  IMAD.MOV.U32 R12, RZ, RZ, 0x1 ;  /* 0x00000001ff0c7424 */ /* 0x000fe200078e00ff */
[----:B------:R-:W-:Y:S02]  /*29f0*/  CS2R R10, SRZ ;  /* 0x00000000000a7805 */ /* 0x000fe4000001ff00 */
[----:B------:R-:W-:Y:S01]  /*2a00*/  CS2R R8, SRZ ;  /* 0x0000000000087805 */ /* 0x000fe2000001ff00 */
[----:B------:R-:W-:Y:S01]  /*2a10*/  UMOV UR6, 0x400 ;  /* 0x0000040000067882 */ /* 0x000fe20000000000 */
[----:B------:R-:W-:Y:S01]  /*2a20*/  UMOV UR5, URZ ;  /* 0x000000ff00057c82 */ /* 0x000fe20008000000 */
[----:B------:R-:W-:-:S12]  /*2a30*/  ULEA UR6, UR45, UR6, 0x18 ;  /* 0x000000062d067291 */ /* 0x000fd8000f8ec0ff */
.L_x_46:
[----:B------:R-:W-:Y:S02]  /*2a40*/  LEA R0, R8, UR6, 0x3 ;  /* 0x0000000608007c11 */ /* 0x000fe4000f8e18ff */
[----:B------:R-:W-:-:S03]  /*2a50*/  SHF.L.U32 R4, R9, 0x1f, RZ ;  /* 0x0000001f09047819 */ /* 0x000fc600000006ff */
[----:B------:R-:W-:Y:S01]  /*2a60*/  VIADD R5, R0, 0xe0 ;  /* 0x000000e000057836 */ /* 0x000fe20000000000 */
[----:B------:R-:W1:Y:S02]  /*2a70*/  SYNCS.PHASECHK.TRANS64.TRYWAIT P0, [R0+URZ+0xd0], R4 ;  /* 0x0000d004000075a7 */ /* 0x000e6400080011ff */
[----:B-1----:R-:W-:Y:S05]  /*2a80*/  @!P0 BRA `(.L_x_43) ;  /* 0x0000006000c88947 */ /* 0x002fea0003800000 */
.L_x_139:
[----:B------:R-:W-:Y:S01]  /*2a90*/  ULEA UR4, UR5, UR6, 0x3 ;  /* 0x0000000605047291 */ /* 0x000fe2000f8e18ff */
[----:B-1----:R-:W-:Y:S01]  /*2aa0*/  PRMT R0, RZ, 0x654, R5 ;  /* 0x00000654ff007816 */ /* 0x002fe20000000005 */
[----:B------:R-:W-:Y:S01]  /*2ab0*/  @!P2 IMAD.MOV.U32 R4, RZ, RZ, 0x10 ;  /* 0x00000010ff04a424 */ /* 0x000fe200078e00ff */
[----:B------:R-:W-:Y:S01]  /*2ac0*/  SHF.L.U32 R5, R12, 0x1f, RZ ;  /* 0x0000001f0c057819 */ /* 0x000fe200000006ff */
[----:B------:R-:W-:Y:S01]  /*2ad0*/  UIADD3 UR7, UPT, UPT, UR4, 0x70, URZ ;  /* 0x0000007004077890 */ /* 0x000fe2000fffe0ff */
[----:B------:R1:W-:Y:S05]  /*2ae0*/  SYNCS.ARRIVE.TRANS64.RED.A1T0 RZ, [R0+URZ], RZ ;  /* 0x000000ff00ff79a7 */ /* 0x0003ea00081004ff */
[----:B------:R-:W-:Y:S01]  /*2af0*/  IMAD.U32 R6, RZ, RZ, UR7 ;  /* 0x00000007ff067e24 */ /* 0x000fe2000f8e00ff */
[----:B------:R-:W2:Y:S04]  /*2b00*/  SYNCS.PHASECHK.TRANS64.TRYWAIT P0, [UR4+0x80], R5 ;  /* 0x00008005ff0075a7 */ /* 0x000ea80008001104 */
[----:B------:R-:W-:Y:S01]  /*2b10*/  PRMT R6, R2, 0x654, R6 ;  /* 0x0000065402067816 */ /* 0x000fe20000000006 */
[----:B-12---:R-:W-:Y:S06]  /*2b20*/  @!P0 BRA `(.L_x_44) ;  /* 0x0000006000b48947 */ /* 0x006fec0003800000 */
.L_x_141:
[----:B------:R-:W-:Y:S01]  /*2b30*/  ULEA UR8, UR5, UR6, 0x4 ;  /* 0x0000000605087291 */ /* 0x000fe2000f8e20ff */
[----:B------:R-:W-:Y:S01]  /*2b40*/  SEL R3, R6, R3, !P2 ;  /* 0x0000000306037207 */ /* 0x000fe20005000000 */
[----:B------:R-:W-:Y:S01]  /*2b50*/  UIADD3 UR9, UPT, UPT, UR4, 0x70, URZ ;  /* 0x0000007004097890 */ /* 0x000fe2000fffe0ff */
[----:B-1----:R-:W-:Y:S01]  /*2b60*/  LEA R0, R11, UR6, 0x3 ;  /* 0x000000060b007c11 */ /* 0x002fe2000f8e18ff */
[----:B------:R-:W-:Y:S01]  /*2b70*/  UIADD3 UR8, UPT, UPT, UR8, 0x100, URZ ;  /* 0x0000010008087890 */ /* 0x000fe2000fffe0ff */
[----:B------:R1:W-:Y:S01]  /*2b80*/  @!P2 SYNCS.ARRIVE.TRANS64.RED RZ, [R3+URZ], R4 ;  /* 0x0000000403ffa9a7 */ /* 0x0003e200080004ff */
[----:B------:R-:W-:Y:S01]  /*2b90*/  UIADD3 UR4, UPT, UPT, UR5, 0x1, URZ ;  /* 0x0000000105047890 */ /* 0x000fe2000fffe0ff */
[----:B------:R-:W-:-:S03]  /*2ba0*/  VIADD R8, R8, 0x1 ;  /* 0x0000000108087836 */ /* 0x000fc60000000000 */
[----:B------:R-:W-:Y:S02]  /*2bb0*/  UISETP.NE.AND UP0, UPT, UR4, 0x2, UPT ;  /* 0x000000020400788c */ /* 0x000fe4000bf05270 */
[----:B------:R-:W-:Y:S01]  /*2bc0*/  ISETP.NE.AND P0, PT, R8, 0x2, PT ;  /* 0x000000020800780c */ /* 0x000fe20003f05270 */
[----:B------:R-:W-:Y:S06]  /*2bd0*/  UGETNEXTWORKID.BROADCAST [UR8], [UR9] ;  /* 0x00000000080073ca */ /* 0x000fec0008000100 */
[----:B------:R-:W-:Y:S02]  /*2be0*/  USEL UR7, URZ, 0x1, UP0 ;  /* 0x00000001ff077887 */ /* 0x000fe40008000000 */
[----:B------:R-:W-:-:S04]  /*2bf0*/  USEL UR5, UR4, URZ, UP0 ;  /* 0x000000ff04057287 */ /* 0x000fc80008000000 */
[----:B------:R-:W-:Y:S02]  /*2c00*/  LOP3.LUT R12, R12, UR7, RZ, 0x3c, !PT ;  /* 0x000000070c0c7c12 */ /* 0x000fe4000f8e3cff */
[----:B-1----:R-:W-:-:S04]  /*2c10*/  SHF.L.U32 R4, R10, 0x1f, RZ ;  /* 0x0000001f0a047819 */ /* 0x002fc800000006ff */
[----:B------:R-:W1:Y:S02]  /*2c20*/  SYNCS.PHASECHK.TRANS64.TRYWAIT P1, [R0+URZ+0x70], R4 ;  /* 0x00007004000075a7 */ /* 0x000e6400080211ff */
[----:B-1----:R-:W-:Y:S05]  /*2c30*/  @!P1 BRA `(.L_x_45) ;  /* 0x0000006000889947 */ /* 0x002fea0003800000 */
.L_x_142:
[C---:B-1----:R-:W-:Y:S01]  /*2c40*/  LEA R4, R11.reuse, UR6, 0x4 ;  /* 0x000000060b047c11 */ /* 0x042fe2000f8e20ff */
[----:B------:R-:W-:Y:S01]  /*2c50*/  VIADD R0, R0, 0x80 ;  /* 0x0000008000007836 */ /* 0x000fe20000000000 */
[----:B------:R-:W-:Y:S01]  /*2c60*/  SEL R8, R8, RZ, P0 ;  /* 0x000000ff08087207 */ /* 0x000fe20000000000 */
[----:B------:R-:W-:-:S03]  /*2c70*/  VIADD R11, R11, 0x1 ;  /* 0x000000010b0b7836 */ /* 0x000fc60000000000 */
[----:B------:R-:W1:Y:S01]  /*2c80*/  LDS.128 R4, [R4+0x100] ;  /* 0x0001000004047984 */ /* 0x000e620000000c00 */
[----:B------:R-:W-:Y:S02]  /*2c90*/  PRMT R0, RZ, 0x654, R0 ;  /* 0x00000654ff007816 */ /* 0x000fe40000000000 */
[C---:B------:R-:W-:Y:S01]  /*2ca0*/  ISETP.NE.AND P1, PT, R11.reuse, 0x2, PT ;  /* 0x000000020b00780c */ /* 0x040fe20003f25270 */
[----:B------:R-:W-:Y:S01]  /*2cb0*/  @!PT LDS RZ, [RZ] ;  /* 0x00000000fffff984 */ /* 0x000fe20000000800 */
[----:B------:R-:W-:Y:S01]  /*2cc0*/  @!PT LDS RZ, [RZ] ;  /* 0x00000000fffff984 */ /* 0x000fe20000000800 */
[----:B------:R-:W-:Y:S01]  /*2cd0*/  @!PT LDS RZ, [RZ] ;  /* 0x00000000fffff984 */ /* 0x000fe20000000800 */
[----:B------:R-:W-:Y:S01]  /*2ce0*/  @!PT LDS RZ, [RZ] ;  /* 0x00000000fffff984 */ /* 0x000fe20000000800 */
[----:B------:R2:W-:Y:S06]  /*2cf0*/  MEMBAR.ALL.CTA ;  /* 0x0000000000007992 */ /* 0x0005ec0000008000 */
[----:B--2---:R-:W2:Y:S01]  /*2d00*/  FENCE.VIEW.ASYNC.S ;  /* 0x00000000000073c6 */ /* 0x004ea20000000000 */
[----:B------:R-:W-:Y:S01]  /*2d10*/  SEL R11, R11, RZ, P1 ;  /* 0x000000ff0b0b7207 */ /* 0x000fe20000800000 */
[----:B--2---:R2:W-:Y:S01]  /*2d20*/  SYNCS.ARRIVE.TRANS64.RED.A1T0 RZ, [R0+URZ], RZ ;  /* 0x000000ff00ff79a7 */ /* 0x0045e200081004ff */
[----:B-1----:R-:W-:-:S02]  /*2d30*/  LOP3.LUT P3, RZ, R6, 0x1, RZ, 0xc0, !PT ;  /* 0x0000000106ff7812 */ /* 0x002fc4000786c0ff */
[----:B------:R-:W-:-:S04]  /*2d40*/  SEL R4, RZ, 0x1, P1 ;  /* 0x00000001ff047807 */ /* 0x000fc80000800000 */
[----:B------:R-:W-:Y:S02]  /*2d50*/  LOP3.LUT R10, R10, R4, RZ, 0x3c, !PT ;  /* 0x000000040a0a7212 */ /* 0x000fe400078e3cff */
[----:B--2---:R-:W-:-:S04]  /*2d60*/  SEL R0, RZ, 0x1, P0 ;  /* 0x00000001ff007807 */ /* 0x004fc80000000000 */
[----:B------:R-:W-:Y:S01]  /*2d70*/  LOP3.LUT R9, R9, R0, RZ, 0x3c, !PT ;  /* 0x0000000009097212 */ /* 0x000fe200078e3cff */
[----:B------:R-:W-:Y:S06]  /*2d80*/  @P3 BRA `(.L_x_46) ;  /* 0xfffffffc002c3947 */ /* 0x000fec000383ffff */
[----:B------:R-:W-:Y:S01]  /*2d90*/  ULEA UR4, UR5, UR6, 0x3 ;  /* 0x0000000605047291 */ /* 0x000fe2000f8e18ff */
[----:B------:R-:W-:-:S08]  /*2da0*/  SHF.L.U32 R2, R12, 0x1f, RZ ;  /* 0x0000001f0c027819 */ /* 0x000fd000000006ff */
[----:B------:R-:W1:Y:S02]  /*2db0*/  SYNCS.PHASECHK.TRANS64 P0, [UR4+0x80], R2 ;  /* 0x00008002ff0075a7 */ /* 0x000e640008001004 */
[----:B-1----:R-:W-:Y:S05]  /*2dc0*/  @P0 BRA `(.L_x_47) ;  /* 0x0000000000080947 */ /* 0x002fea0003800000 */
[----:B------:R-:W1:Y:S02]  /*2dd0*/  SYNCS.PHASECHK.TRANS64.TRYWAIT P0, [UR4+0x80], R2 ;  /* 0x00008002ff0075a7 */ /* 0x000e640008001104 */
[----:B-1----:R-:W-:Y:S05]  /*2de0*/  @!P0 BRA `(.L_x_48) ;  /* 0x0000006000308947 */ /* 0x002fea0003800000 */
.L_x_47:
[----:B------:R-:W-:-:S04]  /*2df0*/  UIADD3 UR7, UPT, UPT, UR5, 0x1, URZ ;  /* 0x0000000105077890 */ /* 0x000fc8000fffe0ff */
[----:B------:R-:W-:-:S04]  /*2e00*/  UISETP.NE.AND UP0, UPT, UR7, 0x2, UPT ;  /* 0x000000020700788c */ /* 0x000fc8000bf05270 */
[----:B------:R-:W-:Y:S02]  /*2e10*/  USEL UR8, URZ, 0x1, UP0 ;  /* 0x00000001ff087887 */ /* 0x000fe40008000000 */
[----:B------:R-:W-:-:S04]  /*2e20*/  USEL UR7, UR7, URZ, UP0 ;  /* 0x000000ff07077287 */ /* 0x000fc80008000000 */
[----:B------:R-:W-:Y:S01]  /*2e30*/  ULEA UR7, UR7, UR6, 0x3 ;  /* 0x0000000607077291 */ /* 0x000fe2000f8e18ff */
[----:B-1----:R-:W-:-:S04]  /*2e40*/  LOP3.LUT R2, R12, UR8, RZ, 0x3c, !PT ;  /* 0x000000080c027c12 */ /* 0x002fc8000f8e3cff */
[----:B------:R-:W-:-:S04]  /*2e50*/  SHF.L.U32 R0, R2, 0x1f, RZ ;  /* 0x0000001f02007819 */ /* 0x000fc800000006ff */
[----:B------:R-:W1:Y:S02]  /*2e60*/  SYNCS.PHASECHK.TRANS64 P0, [UR7+0x80], R0 ;  /* 0x00008000ff0075a7 */ /* 0x000e640008001007 */
[----:B-1----:R-:W-:Y:S05]  /*2e70*/  @P0 EXIT ;  /* 0x000000000000094d */ /* 0x002fea0003800000 */
[----:B------:R-:W-:Y:S02]  /*2e80*/  SHF.L.U32 R2, R2, 0x1f, RZ ;  /* 0x0000001f02027819 */ /* 0x000fe400000006ff */
[----:B------:R-:W-:-:S07]  /*2e90*/  MOV R0, UR7 ;  /* 0x0000000700007c02 */ /* 0x000fce0008000f00 */
.L_x_49:
[----:B-1----:R1:W2:Y:S02]  /*2ea0*/  SYNCS.PHASECHK.TRANS64.TRYWAIT P0, [R0+URZ+0x80], R2 ;  /* 0x00008002000075a7 */ /* 0x0022a400080011ff */
[----:B--2---:R-:W-:Y:S05]  /*2eb0*/  @!P0 NANOSLEEP.SYNCS 0x989680 ;  /* 0x009896800000895d */ /* 0x004fea0003900000 */
[----:B------:R-:W2:Y:S02]  /*2ec0*/  @!P0 SYNCS.PHASECHK.TRANS64 P0, [R0+URZ+0x80], R2 ;  /* 0x00008002000085a7 */ /* 0x000ea400080010ff */
[----:B--2---:R-:W-:Y:S05]  /*2ed0*/  @P0 EXIT ;  /* 0x000000000000094d */ /* 0x004fea0003800000 */
[----:B------:R-:W-:Y:S05]  /*2ee0*/  BRA `(.L_x_49) ;  /* 0xfffffffc00ec7947 */ /* 0x000fea000383ffff */
.L_x_42:
[----:B------:R-:W-:-:S09]  /*2ef0*/  UISETP.NE.AND UP1, UPT, UR10, URZ, UPT ;  /* 0x000000ff0a00728c */ /* 0x000fd2000bf25270 */
[----:B------:R-:W-:Y:S05]  /*2f00*/  BRA.U UP1, `(.L_x_50) ;  /* 0x0000001101f47547 */ /* 0x000fea000b800000 */
[----:B------:R-:W-:Y:S01]  /*2f10*/  UMOV UR4, 0x40 ;  /* 0x0000004000047882 */ /* 0x000fe20000000000 */
[----:B------:R-:W-:Y:S01]  /*2f20*/  NOP ;  /* 0x0000000000007918 */ /* 0x000fe20000000000 */
[----:B------:R-:W-:Y:S01]  /*2f30*/  ULEA UR5, UR45, UR4, 0x18 ;  /* 0x000000042d057291 */ /* 0x000fe2000f8ec0ff */
[----:B------:R-:W-:Y:S02]  /*2f40*/  UMOV UR6, 0x400 ;  /* 0x0000040000067882 */ /* 0x000fe40000000000 */
[----:B------:R-:W-:-:S06]  /*2f50*/  ULEA UR6, UR45, UR6, 0x18 ;  /* 0x000000062d067291 */ /* 0x000fcc000f8ec0ff */
[----:B------:R-:W1:Y:S02]  /*2f60*/  LDS.U8 R0, [UR5+0x1c] ;  /* 0x00001c05ff007984 */ /* 0x000e640008000000 */
[----:B-1----:R-:W-:-:S13]  /*2f70*/  ISETP.NE.AND P0, PT, R0, RZ, PT ;  /* 0x000000ff0000720c */ /* 0x002fda0003f05270 */
[----:B------:R-:W-:Y:S05]  /*2f80*/  @P0 BRA `(.L_x_51) ;  /* 0x0000000000580947 */ /* 0x000fea0003800000 */
[----:B------:R-:W-:-:S13]  /*2f90*/  ELECT P0, URZ, PT ;  /* 0x0000000000ff782f */ /* 0x000fda0003800000 */
[----:B------:R-:W-:Y:S05]  /*2fa0*/  @!P0 BRA `(.L_x_52) ;  /* 0x0000000000608947 */ /* 0x000fea0003800000 */
[----:B------:R-:W-:Y:S01]  /*2fb0*/  UMOV UR4, 0x10 ;  /* 0x0000001000047882 */ /* 0x000fe20000000000 */
[----:B------:R-:W-:Y:S01]  /*2fc0*/  HFMA2 R0, -RZ, RZ, 0, 5.9604644775390625e-08 ;  /* 0x00000001ff007431 */ /* 0x000fe200000001ff */
[----:B------:R-:W-:-:S03]  /*2fd0*/  MOV R2, 0xffff ;  /* 0x0000ffff00027802 */ /* 0x000fc60000000f00 */
[----:B------:R-:W-:Y:S04]  /*2fe0*/  DEPBAR.LE SB1, 0x36 ;  /* 0x00009d800000791a */ /* 0x000fe80000000000 */
[----:B------:R-:W1:Y:S02]  /*2ff0*/  UTCATOMSWS.FIND_AND_SET.ALIGN UP0, UR4, UR4 ;  /* 0x00000004000475e3 */ /* 0x000e640008000800 */
[----:B-1----:R-:W-:Y:S01]  /*3000*/  MOV R3, UR4 ;  /* 0x0000000400037c02 */ /* 0x002fe20008000f00 */
[----:B------:R-:W-:Y:S06]  /*3010*/  BRA.U UP0, `(.L_x_53) ;  /* 0x0000000100187547 */ /* 0x000fec000b800000 */
.L_x_54:
[----:B------:R-:W-:Y:S05]  /*3020*/  NANOSLEEP 0x64 ;  /* 0x000000640000795d */ /* 0x000fea0003800000 */
[----:B------:R-:W-:-:S05]  /*3030*/  UMOV UR4, 0x10 ;  /* 0x0000001000047882 */ /* 0x000fca0000000000 */
[----:B------:R-:W-:Y:S04]  /*3040*/  DEPBAR.LE SB1, 0x36 ;  /* 0x00009d800000791a */ /* 0x000fe80000000000 */
[----:B------:R-:W1:Y:S02]  /*3050*/  UTCATOMSWS.FIND_AND_SET.ALIGN UP0, UR4, UR4 ;  /* 0x00000004000475e3 */ /* 0x000e640008000800 */
[----:B-1----:R-:W-:Y:S01]  /*3060*/  MOV R3, UR4 ;  /* 0x0000000400037c02 */ /* 0x002fe20008000f00 */
[----:B------:R-:W-:Y:S05]  /*3070*/  BRA.U !UP0, `(.L_x_54) ;  /* 0xfffffffd08e87547 */ /* 0x000fea000b83ffff */
.L_x_53:
[-C--:B------:R-:W-:Y:S02]  /*3080*/  SHF.L.U32 R2, R2, R3.reuse, RZ ;  /* 0x0000000302027219 */ /* 0x080fe400000006ff */
[----:B------:R-:W-:Y:S01]  /*3090*/  SHF.L.U32 R0, R0, R3, RZ ;  /* 0x0000000300007219 */ /* 0x000fe200000006ff */
[----:B------:R-:W-:Y:S02]  /*30a0*/  IMAD.SHL.U32 R3, R3, 0x20, RZ ;  /* 0x0000002003037824 */ /* 0x000fe400078e00ff */
[----:B------:R1:W-:Y:S04]  /*30b0*/  ATOMS.OR RZ, [UR5+0x14], R2 ;  /* 0x00001402ffff798c */ /* 0x0003e8000b000005 */
[----:B------:R1:W-:Y:S04]  /*30c0*/  ATOMS.OR RZ, [UR5+0x18], R0 ;  /* 0x00001800ffff798c */ /* 0x0003e8000b000005 */
[----:B------:R1:W-:Y:S01]  /*30d0*/  STS [UR6+0x120], R3 ;  /* 0x00012003ff007988 */ /* 0x0003e20008000806 */
[----:B------:R-:W-:Y:S05]  /*30e0*/  BRA `(.L_x_52) ;  /* 0x0000000000107947 */ /* 0x000fea0003800000 */
.L_x_51:
[----:B------:R-:W-:Y:S02]  /*30f0*/  MOV R0, 0xffffffff ;  /* 0xffffffff00007802 */ /* 0x000fe40000000f00 */
[----:B------:R-:W-:-:S03]  /*3100*/  MOV R2, 0x3130 ;  /* 0x0000313000027802 */ /* 0x000fc60000000f00 */
[----:B------:R1:W-:Y:S04]  /*3110*/  STS [UR6+0x120], R0 ;  /* 0x00012000ff007988 */ /* 0x0003e80008000806 */
[----:B-1-3-5:R-:W-:Y:S05]  /*3120*/  CALL.REL.NOINC `($__internal_1_$__cuda_sm10x_tcgen05_guardrail_trap_phase_invalid_during_alloc) ;  /* 0x0000006400787944 */ /* 0x02afea0003c00000 */
.L_x_52:
[----:B------:R-:W-:Y:S05]  /*3130*/  WARPSYNC.ALL ;  /* 0x0000000000007948 */ /* 0x000fea0003800000 */
[----:B------:R-:W2:Y:S01]  /*3140*/  S2UR UR4, SR_CgaCtaId ;  /* 0x00000000000479c3 */ /* 0x000ea20000008800 */
[----:B------:R-:W-:Y:S01]  /*3150*/  UMOV UR71, 0x400 ;  /* 0x0000040000477882 */ /* 0x000fe20000000000 */
[----:B------:R-:W-:-:S06]  /*3160*/  NOP ;  /* 0x0000000000007918 */ /* 0x000fcc0000000000 */
[----:B------:R-:W-:Y:S06]  /*3170*/  BAR.ARV 0x6, 0xa0 ;  /* 0x0182800000007b1d */ /* 0x000fec0000002000 */
[----:B------:R-:W4:Y:S01]  /*3180*/  LDCU UR5, c[0x0][0x38c] ;  /* 0x00007180ff0577ac */ /* 0x000f220008000800 */
[----:B------:R-:W-:Y:S01]  /*3190*/  IMAD.MOV.U32 R11, RZ, RZ, 0x1 ;  /* 0x00000001ff0b7424 */ /* 0x000fe200078e00ff */
[----:B------:R-:W-:Y:S01]  /*31a0*/  CS2R R8, SRZ ;  /* 0x0000000000087805 */ /* 0x000fe2000001ff00 */
[----:B------:R-:W-:Y:S01]  /*31b0*/  IMAD.MOV.U32 R10, RZ, RZ, RZ ;  /* 0x000000ffff0a7224 */ /* 0x000fe200078e00ff */
[----:B------:R-:W3:Y:S01]  /*31c0*/  LDCU UR7, c[0x0][0x38c] ;  /* 0x00007180ff0777ac */ /* 0x000ee20008000800 */
[----:B------:R-:W-:Y:S01]  /*31d0*/  UMOV UR74, URZ ;  /* 0x000000ff004a7c82 */ /* 0x000fe20008000000 */
[----:B------:R-:W-:Y:S01]  /*31e0*/  UMOV UR9, URZ ;  /* 0x000000ff00097c82 */ /* 0x000fe20008000000 */
[----:B--2---:R-:W-:Y:S01]  /*31f0*/  ULEA UR71, UR4, UR71, 0x18 ;  /* 0x0000004704477291 */ /* 0x004fe2000f8ec0ff */
[----:B------:R-:W-:Y:S01]  /*3200*/  UMOV UR76, 0x0 ;  /* 0x00000000004c7882 */ /* 0x000fe20000000000 */
[----:B------:R-:W-:-:S02]  /*3210*/  UMOV UR77, 0x4210910 ;  /* 0x04210910004d7882 */ /* 0x000fc40000000000 */
[----:B------:R-:W-:Y:S02]  /*3220*/  UIADD3 UR6, UPT, UPT, UR71, 0x18800, URZ ;  /* 0x0001880047067890 */ /* 0x000fe4000fffe0ff */
[----:B----4-:R-:W-:-:S03]  /*3230*/  UIADD3 UR5, UPT, UPT, UR5, 0x7f, URZ ;  /* 0x0000007f05057890 */ /* 0x010fc6000fffe0ff */
[----:B-1----:R-:W1:Y:S01]  /*3240*/  LDS R0, [UR71+0x120] ;  /* 0x00012047ff007984 */ /* 0x002e620008000800 */
[----:B------:R-:W-:Y:S02]  /*3250*/  USHF.R.S32.HI UR4, URZ, 0x1f, UR5 ;  /* 0x0000001fff047899 */ /* 0x000fe40008011405 */
[----:B---3--:R-:W-:Y:S02]  /*3260*/  UISETP.GE.AND UP3, UPT, UR7, 0x1, UPT ;  /* 0x000000010700788c */ /* 0x008fe4000bf66270 */
[----:B------:R-:W-:Y:S02]  /*3270*/  ULEA.HI UR4, UR4, UR5, URZ, 0x7 ;  /* 0x0000000504047291 */ /* 0x000fe4000f8f38ff */
[----:B------:R-:W-:Y:S02]  /*3280*/  UIADD3 UR5, UPT, UPT, UR71, 0x8800, URZ ;  /* 0x0000880047057890 */ /* 0x000fe4000fffe0ff */
[----:B------:R-:W-:Y:S02]  /*3290*/  USHF.R.S32.HI UR8, URZ, 0x7, UR4 ;  /* 0x00000007ff087899 */ /* 0x000fe40008011404 */
[----:B------:R-:W-:-:S02]  /*32a0*/  USHF.R.U32.HI UR4, URZ, 0x4, UR6 ;  /* 0x00000004ff047899 */ /* 0x000fc40008011606 */
[----:B------:R-:W-:Y:S02]  /*32b0*/  UISETP.LT.AND UP0, UPT, UR8, 0x1, UPT ;  /* 0x000000010800788c */ /* 0x000fe4000bf01270 */
[----:B------:R-:W-:Y:S01]  /*32c0*/  IMAD.U32 R12, RZ, RZ, UR8 ;  /* 0x00000008ff0c7e24 */ /* 0x000fe2000f8e00ff */
[----:B------:R-:W-:Y:S02]  /*32d0*/  ULOP3.LUT UR4, UR4, 0x3fff, URZ, 0xc0, !UPT ;  /* 0x00003fff04047892 */ /* 0x000fe4000f8ec0ff */
[----:B------:R-:W-:Y:S02]  /*32e0*/  USEL UR6, UR8, 0x1, !UP0 ;  /* 0x0000000108067887 */ /* 0x000fe4000c000000 */
[----:B------:R-:W-:Y:S02]  /*32f0*/  ULOP3.LUT UR73, UR4, 0x4000000, URZ, 0xfc, !UPT ;  /* 0x0400000004497892 */ /* 0x000fe4000f8efcff */
[----:B------:R-:W-:Y:S02]  /*3300*/  UIADD3 UR4, UPT, UPT, -UR6, URZ, URZ ;  /* 0x000000ff06047290 */ /* 0x000fe4000fffe1ff */
[----:B------:R-:W-:-:S04]  /*3310*/  USHF.R.U32.HI UR5, URZ, 0x4, UR5 ;  /* 0x00000004ff057899 */ /* 0x000fc80008011605 */
[----:B------:R-:W-:Y:S01]  /*3320*/  ULOP3.LUT UR5, UR5, 0x3fff, URZ, 0xc0, !UPT ;  /* 0x00003fff05057892 */ /* 0x000fe2000f8ec0ff */
[----:B------:R-:W-:-:S03]  /*3330*/  MOV R13, UR4 ;  /* 0x00000004000d7c02 */ /* 0x000fc60008000f00 */
[----:B------:R-:W-:Y:S01]  /*3340*/  ULOP3.LUT UR72, UR5, 0x10000, URZ, 0xfc, !UPT ;  /* 0x0001000005487892 */ /* 0x000fe2000f8efcff */
[----:B-1----:R-:W-:-:S13]  /*3350*/  R2UR UR8, R0 ;  /* 0x00000000000872ca */ /* 0x002fda00000e0000 */
[----:B------:R-:W-:-:S07]  /*3360*/  MOV R14, UR8 ;  /* 0x00000008000e7c02 */ /* 0x000fce0008000f00 */
.L_x_61:
[----:B------:R-:W-:Y:S02]  /*3370*/  LEA R0, R10, UR71, 0x3 ;  /* 0x000000470a007c11 */ /* 0x000fe4000f8e18ff */
[----:B------:R-:W-:Y:S02]  /*3380*/  SHF.L.U32 R2, R9, 0x1f, RZ ;  /* 0x0000001f09027819 */ /* 0x000fe400000006ff */
[----:B------:R-:W-:Y:S01]  /*3390*/  PLOP3.LUT P0, PT, PT, PT, UP3, 0x80, 0x8 ;  /* 0x000000000008781c */ /* 0x000fe20003f0f038 */
[----:B------:R-:W-:Y:S01]  /*33a0*/  VIADD R3, R0, 0x80 ;  /* 0x0000008000037836 */ /* 0x000fe20000000000 */
[----:B-1----:R-:W1:Y:S02]  /*33b0*/  SYNCS.PHASECHK.TRANS64.TRYWAIT P1, [R0+URZ+0x70], R2 ;  /* 0x00007002000075a7 */ /* 0x002e6400080211ff */
[----:B-1----:R-:W-:Y:S09]  /*33c0*/  @!P1 BRA `(.L_x_55) ;  /* 0x0000005800d09947 */ /* 0x002ff20003800000 */
.L_x_144:
[----:B------:R-:W-:Y:S01]  /*33d0*/  LEA R4, R10, UR71, 0x4 ;  /* 0x000000470a047c11 */ /* 0x000fe2000f8e20ff */
[----:B------:R-:W-:Y:S01]  /*33e0*/  @UP3 ULEA UR4, UR9, UR71, 0x3 ;  /* 0x0000004709043291 */ /* 0x000fe2000f8e18ff */
[----:B------:R-:W-:Y:S01]  /*33f0*/  PLOP3.LUT P2, PT, PT, PT, PT, 0x80, 0x8 ;  /* 0x000000000008781c */ /* 0x000fe20003f4f070 */
[----:B------:R-:W-:Y:S01]  /*3400*/  ULEA UR75, UR74, UR71, 0x3 ;  /* 0x000000474a4b7291 */ /* 0x000fe2000f8e18ff */
[----:B------:R-:W-:Y:S02]  /*3410*/  PRMT R3, RZ, 0x654, R3 ;  /* 0x00000654ff037816 */ /* 0x000fe40000000003 */
[----:B------:R-:W2:Y:S01]  /*3420*/  LDS.128 R4, [R4+0x100] ;  /* 0x0001000004047984 */ /* 0x000ea20000000c00 */
[----:B-1----:R-:W-:Y:S02]  /*3430*/  @P0 SHF.L.U32 R2, R8, 0x1f, RZ ;  /* 0x0000001f08020819 */ /* 0x002fe400000006ff */
[----:B------:R-:W-:Y:S01]  /*3440*/  SHF.L.U32 R0, R11, 0x1f, RZ ;  /* 0x0000001f0b007819 */ /* 0x000fe200000006ff */
[----:B------:R-:W-:Y:S01]  /*3450*/  @!PT LDS RZ, [RZ] ;  /* 0x00000000fffff984 */ /* 0x000fe20000000800 */
[----:B------:R-:W-:Y:S01]  /*3460*/  @!PT LDS RZ, [RZ] ;  /* 0x00000000fffff984 */ /* 0x000fe20000000800 */
[----:B------:R-:W-:Y:S01]  /*3470*/  @!PT LDS RZ, [RZ] ;  /* 0x00000000fffff984 */ /* 0x000fe20000000800 */
[----:B------:R-:W-:Y:S01]  /*3480*/  @!PT LDS RZ, [RZ] ;  /* 0x00000000fffff984 */ /* 0x000fe20000000800 */
[----:B------:R1:W-:Y:S06]  /*3490*/  MEMBAR.ALL.CTA ;  /* 0x0000000000007992 */ /* 0x0003ec0000008000 */
[----:B-1----:R-:W1:Y:S01]  /*34a0*/  FENCE.VIEW.ASYNC.S ;  /* 0x00000000000073c6 */ /* 0x002e620000000000 */
[----:B------:R-:W-:Y:S01]  /*34b0*/  R2UR UR6, R14 ;  /* 0x000000000e0672ca */ /* 0x000fe200000e0000 */
[----:B-1----:R1:W-:Y:S01]  /*34c0*/  SYNCS.ARRIVE.TRANS64.RED.A1T0 RZ, [R3+URZ], RZ ;  /* 0x000000ff03ff79a7 */ /* 0x0023e200081004ff */
[----:B------:R1:W3:Y:S01]  /*34d0*/  @P0 SYNCS.PHASECHK.TRANS64.TRYWAIT P2, [UR4], R2 ;  /* 0x00000002ff0005a7 */ /* 0x0002e20008041104 */
[----:B------:R-:W-:Y:S01]  /*34e0*/  ULEA.HI UR4, UR74, UR74, URZ, 0x1 ;  /* 0x0000004a4a047291 */ /* 0x000fe2000f8f08ff */
[----:B--2---:R-:W-:-:S03]  /*34f0*/  LOP3.LUT P1, RZ, R6, 0x1, RZ, 0xc0, !PT ;  /* 0x0000000106ff7812 */ /* 0x004fc6000782c0ff */
[----:B------:R-:W-:Y:S02]  /*3500*/  USHF.L.U32 UR5, UR4, 0x6, URZ ;  /* 0x0000000604057899 */ /* 0x000fe400080006ff */
[----:B------:R-:W-:Y:S02]  /*3510*/  ULOP3.LUT UR8, UR4, 0xffe, URZ, 0xc0, !UPT ;  /* 0x00000ffe04087892 */ /* 0x000fe4000f8ec0ff */
[----:B------:R-:W-:Y:S02]  /*3520*/  ULOP3.LUT UR4, UR5, 0xffffff80, URZ, 0xc0, !UPT ;  /* 0xffffff8005047892 */ /* 0x000fe4000f8ec0ff */
[----:B------:R-:W-:Y:S02]  /*3530*/  UIADD3 UR8, UPT, UPT, -UR8, UR74, URZ ;  /* 0x0000004a08087290 */ /* 0x000fe4000fffe1ff */
[----:B------:R-:W-:Y:S01]  /*3540*/  UIADD3 UR4, UPT, UPT, UR6, UR4, URZ ;  /* 0x0000000406047290 */ /* 0x000fe2000fffe0ff */
[----:B------:R-:W2:Y:S03]  /*3550*/  SYNCS.PHASECHK.TRANS64.TRYWAIT P0, [UR75+0xb0], R0 ;  /* 0x0000b000ff0075a7 */ /* 0x000ea6000800114b */
[----:B------:R-:W-:Y:S01]  /*3560*/  ULEA UR8, UR8, UR4, 0x14 ;  /* 0x0000000408087291 */ /* 0x000fe2000f8ea0ff */
[----:B-123--:R-:W-:Y:S11]  /*3570*/  @!P0 BRA `(.L_x_56) ;  /* 0x0000005800788947 */ /* 0x00eff60003800000 */
.L_x_146:
[----:B------:R-:W-:Y:S01]  /*3580*/  IADD3 R10, PT, PT, R10, 0x1, RZ ;  /* 0x000000010a0a7810 */ /* 0x000fe20007ffe0ff */
[----:B------:R-:W-:Y:S06]  /*3590*/  BRA.U !UP3, `(.L_x_57) ;  /* 0x000000050bec7547 */ /* 0x000fec000b800000 */
[----:B------:R-:W-:Y:S01]  /*35a0*/  R2UR UR69, R13 ;  /* 0x000000000d4572ca */ /* 0x000fe200000e0000 */
[----:B------:R-:W-:Y:S01]  /*35b0*/  UPLOP3.LUT UP4, UPT, UPT, UPT, UPT, 0x40, 0x4 ;  /* 0x000000000004789c */ /* 0x000fe20003f8e870 */
[----:B------:R-:W-:Y:S01]  /*35c0*/  R2UR UR68, R12 ;  /* 0x000000000c4472ca */ /* 0x000fe200000e0000 */
[----:B------:R-:W-:-:S14]  /*35d0*/  UMOV UR7, UR9 ;  /* 0x0000000900077c82 */ /* 0x000fdc0008000000 */
.L_x_60:
[----:B------:R-:W-:Y:S02]  /*35e0*/  UIADD3 UR69, UPT, UPT, UR69, 0x1, URZ ;  /* 0x0000000145457890 */ /* 0x000fe4000fffe0ff */
[----:B--2---:R-:W-:Y:S02]  /*35f0*/  ULEA UR5, UR7, UR71, 0x3 ;  /* 0x0000004707057291 */ /* 0x004fe4000f8e18ff */
[----:B------:R-:W-:Y:S01]  /*3600*/  UISETP.NE.AND UP0, UPT, UR69, URZ, UPT ;  /* 0x000000ff4500728c */ /* 0x000fe2000bf05270 */
[----:B------:R-:W-:Y:S10]  /*3610*/  @P2 BRA `(.L_x_58) ;  /* 0x00000000000c2947 */ /* 0x000ff40003800000 */
[----:B-1----:R-:W-:Y:S04]  /*3620*/  SHF.L.U32 R2, R8, 0x1f, RZ ;  /* 0x0000001f08027819 */ /* 0x002fe800000006ff */
[----:B------:R-:W1:Y:S02]  /*3630*/  SYNCS.PHASECHK.TRANS64.TRYWAIT P0, [UR5], R2 ;  /* 0x00000002ff0075a7 */ /* 0x000e640008001105 */
[----:B-1----:R-:W-:Y:S05]  /*3640*/  @!P0 BRA `(.L_x_59) ;  /* 0x00000058005c8947 */ /* 0x002fea0003800000 */
.L_x_58:
[----:B------:R-:W-:Y:S01]  /*3650*/  UISETP.NE.AND UP1, UPT, UR68, 0x1, UPT ;  /* 0x000000014400788c */ /* 0x000fe2000bf25270 */
[----:B------:R-:W-:Y:S01]  /*3660*/  PLOP3.LUT P2, PT, PT, PT, PT, 0x80, 0x8 ;  /* 0x000000000008781c */ /* 0x000fe20003f4f070 */
[----:B------:R-:W-:Y:S01]  /*3670*/  UIADD3 UR9, UPT, UPT, UR7, 0x1, URZ ;  /* 0x0000000107097890 */ /* 0x000fe2000fffe0ff */
[----:B------:R-:W-:Y:S01]  /*3680*/  MOV.SPILL R3, UR75 ;  /* 0x0000004b00037c02 */ /* 0x000fe20009000f00 */
[----:B------:R-:W-:Y:S01]  /*3690*/  UIADD3 UR70, UPT, UPT, UR5, 0x10, URZ ;  /* 0x0000001005467890 */ /* 0x000fe2000fffe0ff */
[----:B-1----:R-:W-:Y:S01]  /*36a0*/  MOV.SPILL R2, UR74 ;  /* 0x0000004a00027c02 */ /* 0x002fe20009000f00 */
[----:B------:R-:W-:Y:S01]  /*36b0*/  UISETP.NE.AND UP2, UPT, UR9, 0x2, UPT ;  /* 0x000000020900788c */ /* 0x000fe2000bf45270 */
[----:B------:R-:W-:Y:S01]  /*36c0*/  PLOP3.LUT P0, PT, PT, PT, UP1, 0x80, 0x8 ;  /* 0x000000000008781c */ /* 0x000fe20003f0f018 */
[----:B------:R-:W-:Y:S02]  /*36d0*/  ULEA UR6, UR7, UR73, 0xc ;  /* 0x0000004907067291 */ /* 0x000fe4000f8e60ff */
[----:B------:R-:W-:Y:S02]  /*36e0*/  USEL UR5, URZ, 0x1, UP2 ;  /* 0x00000001ff057887 */ /* 0x000fe40009000000 */
[----:B------:R-:W-:Y:S02]  /*36f0*/  USEL UR9, UR9, URZ, UP2 ;  /* 0x000000ff09097287 */ /* 0x000fe40009000000 */
[----:B------:R-:W-:Y:S02]  /*3700*/  ULEA UR4, UR7, UR72, 0xb ;  /* 0x0000004807047291 */ /* 0x000fe4000f8e58ff */
[----:B------:R-:W-:Y:S01]  /*3710*/  @UP1 ULEA UR7, UR9, UR71, 0x3 ;  /* 0x0000004709071291 */ /* 0x000fe2000f8e18ff */
[----:B------:R-:W-:Y:S01]  /*3720*/  LOP3.LUT R8, R8, UR5, RZ, 0x3c, !PT ;  /* 0x0000000508087c12 */ /* 0x000fe2000f8e3cff */
[----:B------:R-:W-:Y:S02]  /*3730*/  UIADD3 UR20, UPT, UPT, UR6, 0x40, URZ ;  /* 0x0000004006147890 */ /* 0x000fe4000fffe0ff */
[----:B------:R-:W-:Y:S01]  /*3740*/  UIADD3 UR18, UPT, UPT, UR4, 0x2, URZ ;  /* 0x0000000204127890 */ /* 0x000fe2000fffe0ff */
[----:B------:R-:W-:Y:S01]  /*3750*/  @P0 SHF.L.U32 R0, R8, 0x1f, RZ ;  /* 0x0000001f08000819 */ /* 0x000fe200000006ff */
[----:B------:R-:W-:Y:S02]  /*3760*/  UIADD3 UR14, UPT, UPT, UR6, 0x80, URZ ;  /* 0x00000080060e7890 */ /* 0x000fe4000fffe0ff */
[----:B------:R-:W-:Y:S01]  /*3770*/  UIADD3 UR12, UPT, UPT, UR4, 0x4, URZ ;  /* 0x00000004040c7890 */ /* 0x000fe2000fffe0ff */
[----:B------:R2:W3:Y:S01]  /*3780*/  @P0 SYNCS.PHASECHK.TRANS64.TRYWAIT P2, [UR7], R0 ;  /* 0x00000000ff0005a7 */ /* 0x0004e20008041107 */
[----:B------:R-:W-:Y:S02]  /*3790*/  UIADD3 UR66, UPT, UPT, UR6, 0xc0, URZ ;  /* 0x000000c006427890 */ /* 0x000fe4000fffe0ff */
        /* <DEDUP_REMOVED lines=24> */
[----:B------:R-:W-:Y:S01]  /*3920*/  UIADD3 UR68, UPT, UPT, UR68, -0x1, URZ ;  /* 0xffffffff44447890 */ /* 0x000fe2000fffe0ff */
[----:B------:R-:W-:Y:S01]  /*3930*/  UMOV UR7, 0x20004020 ;  /* 0x2000402000077882 */ /* 0x000fe20000000000 */
[----:B------:R-:W-:Y:S01]  /*3940*/  UMOV UR74, 0x0 ;  /* 0x00000000004a7882 */ /* 0x000fe20000000000 */
[----:B------:R-:W-:Y:S01]  /*3950*/  UMOV UR75, 0x4210910 ;  /* 0x04210910004b7882 */ /* 0x000fe20000000000 */
[----:B------:R-:W-:Y:S01]  /*3960*/  UMOV UR5, 0x40004040 ;  /* 0x4000404000057882 */ /* 0x000fe20000000000 */
[----:B------:R-:W-:Y:S01]  /*3970*/  UMOV UR21, 0x20004020 ;  /* 0x2000402000157882 */ /* 0x000fe20000000000 */
[----:B------:R1:W-:Y:S01]  /*3980*/  UTCHMMA gdesc[UR4], gdesc[UR6], tmem[UR8], tmem[UR74], idesc[UR75], UP4 ;  /* 0x00ff4a06040075ea */ /* 0x0003e2000a000008 */
[----:B------:R-:W-:Y:S01]  /*3990*/  UPLOP3.LUT UP4, UPT, UPT, UPT, UPT, 0x80, 0x8 ;  /* 0x000000000008789c */ /* 0x000fe20003f8f070 */
[----:B------:R-:W-:Y:S01]  /*39a0*/  UMOV UR19, 0x40004040 ;  /* 0x4000404000137882 */ /* 0x000fe20000000000 */
[----:B------:R-:W-:Y:S01]  /*39b0*/  UMOV UR15, 0x20004020 ;  /* 0x20004020000f7882 */ /* 0x000fe20000000000 */
[----:B------:R4:W-:Y:S01]  /*39c0*/  UTCHMMA gdesc[UR18], gdesc[UR20], tmem[UR8], tmem[UR74], idesc[UR75], UPT ;  /* 0x00ff4a14120075ea */ /* 0x0009e2000b800008 */
[----:B------:R-:W-:Y:S01]  /*39d0*/  UMOV UR13, 0x40004040 ;  /* 0x40004040000d7882 */ /* 0x000fe20000000000 */
        /* <DEDUP_REMOVED lines=18> */
[----:B-1----:R-:W-:Y:S01]  /*3b00*/  UIADD3 UR4, UPT, UPT, UR4, 0x606, URZ ;  /* 0x0000060604047890 */ /* 0x002fe2000fffe0ff */
[----:B------:R-:W-:Y:S01]  /*3b10*/  UMOV UR6, 0x0 ;  /* 0x0000000000067882 */ /* 0x000fe20000000000 */
[----:B------:R-:W-:Y:S01]  /*3b20*/  UMOV UR7, 0x4210910 ;  /* 0x0421091000077882 */ /* 0x000fe20000000000 */
[----:B------:R-:W-:Y:S01]  /*3b30*/  UMOV UR31, 0x20004020 ;  /* 0x20004020001f7882 */ /* 0x000fe20000000000 */
[----:B----4-:R-:W-:Y:S01]  /*3b40*/  UMOV UR20, 0x0 ;  /* 0x0000000000147882 */ /* 0x010fe20000000000 */
[----:B------:R-:W-:Y:S01]  /*3b50*/  UMOV UR21, 0x4210910 ;  /* 0x0421091000157882 */ /* 0x000fe20000000000 */
[----:B------:R-:W-:Y:S01]  /*3b60*/  UMOV UR18, 0x0 ;  /* 0x0000000000127882 */ /* 0x000fe20000000000 */
[----:B------:R1:W-:Y:S01]  /*3b70*/  UTCHMMA gdesc[UR12], gdesc[UR14], tmem[UR8], tmem[UR20], idesc[UR21], UPT ;  /* 0x00ff140e0c0075ea */ /* 0x0003e2000b800008 */
[----:B------:R-:W-:Y:S01]  /*3b80*/  UTCHMMA gdesc[UR64], gdesc[UR66], tmem[UR8], tmem[UR20], idesc[UR21], UPT ;  /* 0x00ff1442400075ea */ /* 0x000fe2000b800008 */
[----:B------:R-:W-:Y:S01]  /*3b90*/  UMOV UR19, 0x4210910 ;  /* 0x0421091000137882 */ /* 0x000fe20000000000 */
[----:B------:R-:W-:Y:S01]  /*3ba0*/  UTCHMMA gdesc[UR60], gdesc[UR62], tmem[UR8], tmem[UR20], idesc[UR21], UPT ;  /* 0x00ff143e3c0075ea */ /* 0x000fe2000b800008 */
[----:B------:R-:W-:Y:S01]  /*3bb0*/  UTCHMMA gdesc[UR56], gdesc[UR58], tmem[UR8], tmem[UR18], idesc[UR19], UPT ;  /* 0x00ff123a380075ea */ /* 0x000fe2000b800008 */
[----:B------:R-:W-:Y:S01]  /*3bc0*/  UTCHMMA gdesc[UR52], gdesc[UR54], tmem[UR8], tmem[UR18], idesc[UR19], UPT ;  /* 0x00ff1236340075ea */ /* 0x000fe2000b800008 */
[----:B------:R-:W-:Y:S01]  /*3bd0*/  UTCHMMA gdesc[UR48], gdesc[UR50], tmem[UR8], tmem[UR18], idesc[UR19], UPT ;  /* 0x00ff1232300075ea */ /* 0x000fe2000b800008 */
[----:B------:R-:W-:Y:S01]  /*3be0*/  UTCHMMA gdesc[UR44], gdesc[UR46], tmem[UR8], tmem[UR6], idesc[UR7], UPT ;  /* 0x00ff062e2c0075ea */ /* 0x000fe2000b800008 */
[----:B------:R-:W-:Y:S01]  /*3bf0*/  UMOV UR29, 0x40004040 ;  /* 0x40004040001d7882 */ /* 0x000fe20000000000 */
[----:B------:R-:W-:Y:S01]  /*3c00*/  UMOV UR27, 0x20004020 ;  /* 0x20004020001b7882 */ /* 0x000fe20000000000 */
[----:B------:R-:W-:Y:S01]  /*3c10*/  UMOV UR25, 0x40004040 ;  /* 0x4000404000197882 */ /* 0x000fe20000000000 */
[----:B------:R-:W-:Y:S01]  /*3c20*/  UMOV UR23, 0x20004020 ;  /* 0x2000402000177882 */ /* 0x000fe20000000000 */
[----:B------:R-:W-:Y:S01]  /*3c30*/  UMOV UR17, 0x40004040 ;  /* 0x4000404000117882 */ /* 0x000fe20000000000 */
[----:B------:R-:W-:Y:S01]  /*3c40*/  UMOV UR11, 0x20004020 ;  /* 0x20004020000b7882 */ /* 0x000fe20000000000 */
[----:B------:R-:W-:Y:S02]  /*3c50*/  R2UR.FILL UR75, R3 ;  /* 0x00000000034b72ca */ /* 0x000fe400004e0000 */
[----:B------:R-:W-:Y:S01]  /*3c60*/  R2UR.FILL UR74, R2 ;  /* 0x00000000024a72ca */ /* 0x000fe200004e0000 */
[----:B-1----:R-:W-:Y:S01]  /*3c70*/  UMOV UR12, 0x0 ;  /* 0x00000000000c7882 */ /* 0x002fe20000000000 */
[----:B------:R-:W-:Y:S01]  /*3c80*/  UMOV UR13, 0x4210910 ;  /* 0x04210910000d7882 */ /* 0x000fe20000000000 */
[----:B------:R-:W-:Y:S01]  /*3c90*/  UMOV UR14, 0x0 ;  /* 0x00000000000e7882 */ /* 0x000fe20000000000 */
[----:B------:R-:W-:Y:S01]  /*3ca0*/  UTCHMMA gdesc[UR40], gdesc[UR42], tmem[UR8], tmem[UR12], idesc[UR13], UPT ;  /* 0x00ff0c2a280075ea */ /* 0x000fe2000b800008 */
[----:B------:R-:W-:Y:S01]  /*3cb0*/  UTCHMMA gdesc[UR36], gdesc[UR38], tmem[UR8], tmem[UR6], idesc[UR7], UPT ;  /* 0x00ff0626240075ea */ /* 0x000fe2000b800008 */
[----:B------:R-:W-:Y:S01]  /*3cc0*/  UMOV UR15, 0x4210910 ;  /* 0x04210910000f7882 */ /* 0x000fe20000000000 */
[----:B------:R-:W-:Y:S01]  /*3cd0*/  UTCHMMA gdesc[UR32], gdesc[UR34], tmem[UR8], tmem[UR18], idesc[UR19], UPT ;  /* 0x00ff1222200075ea */ /* 0x000fe2000b800008 */
[----:B------:R-:W-:Y:S01]  /*3ce0*/  UTCHMMA gdesc[UR28], gdesc[UR30], tmem[UR8], tmem[UR14], idesc[UR15], UPT ;  /* 0x00ff0e1e1c0075ea */ /* 0x000fe2000b800008 */
[----:B------:R-:W-:Y:S01]  /*3cf0*/  UTCHMMA gdesc[UR24], gdesc[UR26], tmem[UR8], tmem[UR12], idesc[UR13], UPT ;  /* 0x00ff0c1a180075ea */ /* 0x000fe2000b800008 */
[----:B------:R1:W-:Y:S01]  /*3d00*/  UTCHMMA gdesc[UR16], gdesc[UR22], tmem[UR8], tmem[UR6], idesc[UR7], UPT ;  /* 0x00ff0616100075ea */ /* 0x0003e2000b800008 */
[----:B------:R2:W-:Y:S01]  /*3d10*/  UTCHMMA gdesc[UR4], gdesc[UR10], tmem[UR8], tmem[UR76], idesc[UR77], UPT ;  /* 0x00ff4c0a040075ea */ /* 0x0005e2000b800008 */
[----:B------:R2:W-:Y:S01]  /*3d20*/  UTCBAR [UR70], URZ ;  /* 0x000000ff460073e9 */ /* 0x0005e200080000ff */
[----:B-1----:R-:W-:Y:S01]  /*3d30*/  UMOV UR7, UR9 ;  /* 0x0000000900077c82 */ /* 0x002fe20008000000 */
[----:B---3--:R-:W-:Y:S05]  /*3d40*/  BRA.U UP0, `(.L_x_60) ;  /* 0xfffffff900247547 */ /* 0x008fea000b83ffff */
.L_x_57:
[----:B--2---:R-:W-:Y:S01]  /*3d50*/  UIADD3 UR4, UPT, UPT, UR74, 0x1, URZ ;  /* 0x000000014a047890 */ /* 0x004fe2000fffe0ff */
[C---:B------:R-:W-:Y:S01]  /*3d60*/  ISETP.NE.AND P0, PT, R10.reuse, 0x2, PT ;  /* 0x000000020a00780c */ /* 0x040fe20003f05270 */
[----:B------:R-:W-:Y:S02]  /*3d70*/  UIADD3 UR5, UPT, UPT, UR75, 0x90, URZ ;  /* 0x000000904b057890 */ /* 0x000fe4000fffe0ff */
[----:B------:R-:W-:Y:S01]  /*3d80*/  UISETP.NE.AND UP0, UPT, UR4, 0x4, UPT ;  /* 0x000000040400788c */ /* 0x000fe2000bf05270 */
[----:B-1----:R-:W-:Y:S02]  /*3d90*/  SEL R0, RZ, 0x1, P0 ;  /* 0x00000001ff007807 */ /* 0x002fe40000000000 */
[----:B------:R-:W-:Y:S01]  /*3da0*/  SEL R10, R10, RZ, P0 ;  /* 0x000000ff0a0a7207 */ /* 0x000fe20000000000 */
[----:B------:R-:W-:Y:S01]  /*3db0*/  USEL UR6, URZ, 0x1, UP0 ;  /* 0x00000001ff067887 */ /* 0x000fe20008000000 */
[----:B------:R-:W-:Y:S01]  /*3dc0*/  LOP3.LUT R9, R9, R0, RZ, 0x3c, !PT ;  /* 0x0000000009097212 */ /* 0x000fe200078e3cff */
[----:B------:R-:W-:Y:S01]  /*3dd0*/  USEL UR74, UR4, URZ, UP0 ;  /* 0x000000ff044a7287 */ /* 0x000fe20008000000 */
[----:B------:R1:W-:Y:S03]  /*3de0*/  UTCBAR [UR5], URZ ;  /* 0x000000ff050073e9 */ /* 0x0003e600080000ff */
[----:B------:R-:W-:Y:S01]  /*3df0*/  LOP3.LUT R11, R11, UR6, RZ, 0x3c, !PT ;  /* 0x000000060b0b7c12 */ /* 0x000fe2000f8e3cff */
[----:B------:R-:W-:Y:S07]  /*3e00*/  @P1 BRA `(.L_x_61) ;  /* 0xfffffff400581947 */ /* 0x000fee000383ffff */
[----:B------:R-:W2:Y:S01]  /*3e10*/  S2UR UR8, SR_CgaCtaId ;  /* 0x00000000000879c3 */ /* 0x000ea20000008800 */
[----:B------:R-:W-:Y:S01]  /*3e20*/  ELECT P0, URZ, PT ;  /* 0x0000000000ff782f */ /* 0x000fe20003800000 */
[----:B------:R-:W-:Y:S01]  /*3e30*/  IMAD.MOV.U32 R0, RZ, RZ, 0x1 ;  /* 0x00000001ff007424 */ /* 0x000fe200078e00ff */
[----:B------:R-:W-:Y:S01]  /*3e40*/  UIADD3 UR71, UPT, UPT, UR71, 0xb0, URZ ;  /* 0x000000b047477890 */ /* 0x000fe2000fffe0ff */
[----:B------:R-:W-:Y:S01]  /*3e50*/  SHF.L.U32 R2, R11, 0x1f, RZ ;  /* 0x0000001f0b027819 */ /* 0x000fe200000006ff */
[----:B------:R-:W-:-:S03]  /*3e60*/  UMOV UR4, 0x40 ;  /* 0x0000004000047882 */ /* 0x000fc60000000000 */
[----:B------:R-:W-:Y:S01]  /*3e70*/  UVIRTCOUNT.DEALLOC.SMPOOL 0x80 ;  /* 0x000000800000784c */ /* 0x000fe20000000000 */
[----:B--2---:R-:W-:Y:S02]  /*3e80*/  ULEA UR8, UR8, UR4, 0x18 ;  /* 0x0000000408087291 */ /* 0x004fe4000f8ec0ff */
[----:B------:R-:W-:-:S07]  /*3e90*/  ULEA UR4, UR74, UR71, 0x3 ;  /* 0x000000474a047291 */ /* 0x000fce000f8e18ff */
[----:B------:R2:W-:Y:S02]  /*3ea0*/  @P0 STS.U8 [UR8+0x1c], R0 ;  /* 0x00001c00ff000988 */ /* 0x0005e40008000008 */
[----:B------:R-:W3:Y:S02]  /*3eb0*/  SYNCS.PHASECHK.TRANS64.TRYWAIT P0, [UR4], R2 ;  /* 0x00000002ff0075a7 */ /* 0x000ee40008001104 */
[----:B--23--:R-:W-:Y:S05]  /*3ec0*/  @!P0 BRA `(.L_x_62) ;  /* 0x0000005000548947 */ /* 0x00cfea0003800000 */
.L_x_149:
[----:B------:R-:W-:-:S04]  /*3ed0*/  UIADD3 UR4, UPT, UPT, UR74, 0x1, URZ ;  /* 0x000000014a047890 */ /* 0x000fc8000fffe0ff */
[----:B------:R-:W-:-:S04]  /*3ee0*/  UISETP.NE.AND UP0, UPT, UR4, 0x4, UPT ;  /* 0x000000040400788c */ /* 0x000fc8000bf05270 */
[----:B------:R-:W-:Y:S02]  /*3ef0*/  USEL UR6, URZ, 0x1, UP0 ;  /* 0x00000001ff067887 */ /* 0x000fe40008000000 */
[----:B------:R-:W-:-:S04]  /*3f00*/  USEL UR4, UR4, URZ, UP0 ;  /* 0x000000ff04047287 */ /* 0x000fc80008000000 */
[----:B-1----:R-:W-:Y:S01]  /*3f10*/  ULEA UR5, UR4, UR71, 0x3 ;  /* 0x0000004704057291 */ /* 0x002fe2000f8e18ff */
[----:B--2---:R-:W-:-:S04]  /*3f20*/  LOP3.LUT R2, R11, UR6, RZ, 0x3c, !PT ;  /* 0x000000060b027c12 */ /* 0x004fc8000f8e3cff */
[----:B------:R-:W-:-:S04]  /*3f30*/  SHF.L.U32 R3, R2, 0x1f, RZ ;  /* 0x0000001f02037819 */ /* 0x000fc800000006ff */
[----:B------:R-:W1:Y:S02]  /*3f40*/  SYNCS.PHASECHK.TRANS64.TRYWAIT P0, [UR5], R3 ;  /* 0x00000003ff0075a7 */ /* 0x000e640008001105 */
[----:B-1----:R-:W-:Y:S05]  /*3f50*/  @!P0 BRA `(.L_x_63) ;  /* 0x0000005000488947 */ /* 0x002fea0003800000 */
.L_x_151:
[----:B------:R-:W-:-:S04]  /*3f60*/  UIADD3 UR4, UPT, UPT, UR4, 0x1, URZ ;  /* 0x0000000104047890 */ /* 0x000fc8000fffe0ff */
[----:B------:R-:W-:-:S04]  /*3f70*/  UISETP.NE.AND UP0, UPT, UR4, 0x4, UPT ;  /* 0x000000040400788c */ /* 0x000fc8000bf05270 */
[----:B------:R-:W-:Y:S02]  /*3f80*/  USEL UR6, URZ, 0x1, UP0 ;  /* 0x00000001ff067887 */ /* 0x000fe40008000000 */
[----:B------:R-:W-:-:S04]  /*3f90*/  USEL UR4, UR4, URZ, UP0 ;  /* 0x000000ff04047287 */ /* 0x000fc80008000000 */
[----:B------:R-:W-:Y:S01]  /*3fa0*/  ULEA UR5, UR4, UR71, 0x3 ;  /* 0x0000004704057291 */ /* 0x000fe2000f8e18ff */
[----:B------:R-:W-:-:S04]  /*3fb0*/  LOP3.LUT R2, R2, UR6, RZ, 0x3c, !PT ;  /* 0x0000000602027c12 */ /* 0x000fc8000f8e3cff */
[----:B-1----:R-:W-:-:S04]  /*3fc0*/  SHF.L.U32 R3, R2, 0x1f, RZ ;  /* 0x0000001f02037819 */ /* 0x002fc800000006ff */
[----:B------:R-:W1:Y:S02]  /*3fd0*/  SYNCS.PHASECHK.TRANS64.TRYWAIT P0, [UR5], R3 ;  /* 0x00000003ff0075a7 */ /* 0x000e640008001105 */
[----:B-1----:R-:W-:Y:S05]  /*3fe0*/  @!P0 BRA `(.L_x_64) ;  /* 0x00000050003c8947 */ /* 0x002fea0003800000 */
.L_x_153:
[----:B------:R-:W-:-:S04]  /*3ff0*/  UIADD3 UR4, UPT, UPT, UR4, 0x1, URZ ;  /* 0x0000000104047890 */ /* 0x000fc8000fffe0ff */
[----:B------:R-:W-:-:S04]  /*4000*/  UISETP.NE.AND UP0, UPT, UR4, 0x4, UPT ;  /* 0x000000040400788c */ /* 0x000fc8000bf05270 */
[----:B------:R-:W-:Y:S02]  /*4010*/  USEL UR5, URZ, 0x1, UP0 ;  /* 0x00000001ff057887 */ /* 0x000fe40008000000 */
[----:B------:R-:W-:-:S04]  /*4020*/  USEL UR4, UR4, URZ, UP0 ;  /* 0x000000ff04047287 */ /* 0x000fc80008000000 */
[----:B------:R-:W-:Y:S01]  /*4030*/  ULEA UR4, UR4, UR71, 0x3 ;  /* 0x0000004704047291 */ /* 0x000fe2000f8e18ff */
[----:B------:R-:W-:-:S04]  /*4040*/  LOP3.LUT R2, R2, UR5, RZ, 0x3c, !PT ;  /* 0x0000000502027c12 */ /* 0x000fc8000f8e3cff */
[----:B------:R-:W-:-:S04]  /*4050*/  SHF.L.U32 R2, R2, 0x1f, RZ ;  /* 0x0000001f02027819 */ /* 0x000fc800000006ff */
[----:B------:R-:W2:Y:S02]  /*4060*/  SYNCS.PHASECHK.TRANS64.TRYWAIT P0, [UR4], R2 ;  /* 0x00000002ff0075a7 */ /* 0x000ea40008001104 */
[----:B--2---:R-:W-:Y:S05]  /*4070*/  @!P0 BRA `(.L_x_65) ;  /* 0x0000005000308947 */ /* 0x004fea0003800000 */
.L_x_155:
[----:B------:R-:W-:Y:S01]  /*4080*/  NOP ;  /* 0x0000000000007918 */ /* 0x000fe20000000000 */
[----:B-1----:R-:W1:Y:S01]  /*4090*/  LDS R0, [UR8+0x14] ;  /* 0x00001408ff007984 */ /* 0x002e620008000800 */
[----:B------:R-:W-:Y:S01]  /*40a0*/  R2UR UR4, R14 ;  /* 0x000000000e0472ca */ /* 0x000fe200000e0000 */
[----:B------:R-:W-:Y:S01]  /*40b0*/  UMOV UR5, 0xffff ;  /* 0x0000ffff00057882 */ /* 0x000fe20000000000 */
[----:B------:R-:W-:-:S11]  /*40c0*/  UMOV UR6, 0x1 ;  /* 0x0000000100067882 */ /* 0x000fd60000000000 */
[----:B------:R-:W-:-:S04]  /*40d0*/  ULOP3.LUT UR4, UR4, 0xffff, URZ, 0xc0, !UPT ;  /* 0x0000ffff04047892 */ /* 0x000fc8000f8ec0ff */
[----:B------:R-:W-:-:S04]  /*40e0*/  USHF.R.U32.HI UR4, URZ, 0x5, UR4 ;  /* 0x00000005ff047899 */ /* 0x000fc80008011604 */
[----:B------:R-:W-:Y:S02]  /*40f0*/  USHF.L.U32 UR5, UR5, UR4, URZ ;  /* 0x0000000405057299 */ /* 0x000fe400080006ff */
[----:B------:R-:W-:-:S04]  /*4100*/  USHF.L.U32 UR4, UR6, UR4, URZ ;  /* 0x0000000406047299 */ /* 0x000fc800080006ff */
[----:B-1----:R-:W-:-:S04]  /*4110*/  LOP3.LUT R0, R0, UR5, RZ, 0xc0, !PT ;  /* 0x0000000500007c12 */ /* 0x002fc8000f8ec0ff */
[----:B------:R-:W-:-:S13]  /*4120*/  ISETP.NE.AND P0, PT, R0, UR5, PT ;  /* 0x0000000500007c0c */ /* 0x000fda000bf05270 */
[----:B------:R-:W-:Y:S05]  /*4130*/  @P0 BRA `(.L_x_66) ;  /* 0x0000000000580947 */ /* 0x000fea0003800000 */
[----:B------:R-:W1:Y:S02]  /*4140*/  LDS R0, [UR8+0x18] ;  /* 0x00001808ff007984 */ /* 0x000e640008000800 */
[----:B-1----:R-:W-:-:S04]  /*4150*/  LOP3.LUT R0, R0, UR4, RZ, 0xc0, !PT ;  /* 0x0000000400007c12 */ /* 0x002fc8000f8ec0ff */
[----:B------:R-:W-:-:S13]  /*4160*/  ISETP.NE.AND P0, PT, R0, UR4, PT ;  /* 0x0000000400007c0c */ /* 0x000fda000bf05270 */
[----:B------:R-:W-:Y:S05]  /*4170*/  @P0 BRA `(.L_x_67) ;  /* 0x00000000003c0947 */ /* 0x000fea0003800000 */
[----:B------:R-:W1:Y:S01]  /*4180*/  S2R R2, SR_LANEID ;  /* 0x0000000000027919 */ /* 0x000e620000000000 */
[----:B------:R-:W-:-:S06]  /*4190*/  ULOP3.LUT UR5, URZ, UR5, URZ, 0x33, !UPT ;  /* 0x00000005ff057292 */ /* 0x000fcc000f8e33ff */
[----:B------:R-:W-:-:S04]  /*41a0*/  IMAD.U32 R0, RZ, RZ, UR5 ;  /* 0x00000005ff007e24 */ /* 0x000fc8000f8e00ff */
[----:B------:R2:W3:Y:S02]  /*41b0*/  REDUX UR7, R0 ;  /* 0x00000000000773c4 */ /* 0x0004e40000000000 */
[----:B------:R4:W-:Y:S01]  /*41c0*/  UTCATOMSWS.AND URZ, UR5 ;  /* 0x0000000500ff79e3 */ /* 0x0009e20008000000 */
[----:B--2---:R-:W-:Y:S01]  /*41d0*/  LOP3.LUT R0, RZ, UR4, RZ, 0x33, !PT ;  /* 0x00000004ff007c12 */ /* 0x004fe2000f8e33ff */
[----:B------:R-:W-:Y:S02]  /*41e0*/  VOTEU.ANY UR4, UPT, PT ;  /* 0x0000000000047886 */ /* 0x000fe400038e0100 */
[----:B------:R-:W-:Y:S02]  /*41f0*/  UFLO.U32 UR4, UR4 ;  /* 0x00000004000472bd */ /* 0x000fe400080e0000 */
[----:B------:R-:W2:Y:S04]  /*4200*/  REDUX UR6, R0 ;  /* 0x00000000000673c4 */ /* 0x000ea80000000000 */
[----:B-1----:R-:W-:-:S02]  /*4210*/  ISETP.EQ.U32.AND P0, PT, R2, UR4, PT ;  /* 0x0000000402007c0c */ /* 0x002fc4000bf02070 */
[----:B---3--:R-:W-:-:S11]  /*4220*/  MOV R2, UR7 ;  /* 0x0000000700027c02 */ /* 0x008fd60008000f00 */
[----:B------:R4:W-:Y:S01]  /*4230*/  @P0 ATOMS.AND RZ, [UR8+0x14], R2 ;  /* 0x00001402ffff098c */ /* 0x0009e2000a800008 */
[----:B--2---:R-:W-:-:S05]  /*4240*/  IMAD.U32 R0, RZ, RZ, UR6 ;  /* 0x00000006ff007e24 */ /* 0x004fca000f8e00ff */
[----:B------:R4:W-:Y:S01]  /*4250*/  @P0 ATOMS.AND RZ, [UR8+0x18], R0 ;  /* 0x00001800ffff098c */ /* 0x0009e2000a800008 */
[----:B------:R-:W-:Y:S05]  /*4260*/  BRA `(.L_x_68) ;  /* 0x0000000000147947 */ /* 0x000fea0003800000 */
.L_x_67:
[----:B------:R-:W-:Y:S02]  /*4270*/  MOV R2, 0x4290 ;  /* 0x0000429000027802 */ /* 0x000fe40000000f00 */
[----:B-----5:R-:W-:Y:S05]  /*4280*/  CALL.REL.NOINC `($__internal_0_$__cuda_sm10x_tcgen05_guardrail_trap_col_being_dealloced_not_returned_by_alloc) ;  /* 0x0000005400147944 */ /* 0x020fea0003c00000 */
[----:B------:R-:W-:Y:S05]  /*4290*/  BRA `(.L_x_68) ;  /* 0x0000000000087947 */ /* 0x000fea0003800000 */
.L_x_66:
[----:B------:R-:W-:Y:S02]  /*42a0*/  MOV R2, 0x42c0 ;  /* 0x000042c000027802 */ /* 0x000fe40000000f00 */
[----:B-----5:R-:W-:Y:S05]  /*42b0*/  CALL.REL.NOINC `($__internal_2_$__cuda_sm10x_tcgen05_guardrail_trap_unallocated_columns_being_dealloced) ;  /* 0x0000005400207944 */ /* 0x020fea0003c00000 */
.L_x_68:
[----:B------:R-:W-:Y:S01]  /*42c0*/  NOP ;  /* 0x0000000000007918 */ /* 0x000fe20000000000 */
[----:B----4-:R-:W-:Y:S05]  /*42d0*/  EXIT ;  /* 0x000000000000794d */ /* 0x010fea0003800000 */
.L_x_50:
[----:B------:R-:W-:-:S09]  /*42e0*/  UISETP.NE.OR UP2, UPT, UR10, 0x3, !UP2 ;  /* 0x000000030a00788c */ /* 0x000fd2000d745670 */
[----:B------:R-:W-:Y:S05]  /*42f0*/  BRA.U UP2, `(.L_x_69) ;  /* 0x00000011020c7547 */ /* 0x000fea000b800000 */
[----:B------:R-:W1:Y:S01]  /*4300*/  LDCU.64 UR4, c[0x0][0x888] ;  /* 0x00011100ff0477ac */ /* 0x000e620008000a00 */
[----:B------:R-:W2:Y:S01]  /*4310*/  LDC R0, c[0x0][0xb30] ;  /* 0x0002cc00ff007b82 */ /* 0x000ea20000000800 */
[----:B------:R-:W-:Y:S01]  /*4320*/  IMAD.MOV.U32 R30, RZ, RZ, 0x1 ;  /* 0x00000001ff1e7424 */ /* 0x000fe200078e00ff */
[----:B------:R-:W-:Y:S01]  /*4330*/  CS2R R28, SRZ ;  /* 0x00000000001c7805 */ /* 0x000fe2000001ff00 */
[----:B------:R-:W4:Y:S01]  /*4340*/  LDCU.64 UR14, c[0x0][0x890] ;  /* 0x00011200ff0e77ac */ /* 0x000f220008000a00 */
[----:B------:R-:W-:Y:S01]  /*4350*/  IMAD.MOV.U32 R25, RZ, RZ, 0x2000 ;  /* 0x00002000ff197424 */ /* 0x000fe200078e00ff */
[----:B------:R-:W-:-:S03]  /*4360*/  UPLOP3.LUT UP1, UPT, UPT, UPT, UPT, 0x40, 0x4 ;  /* 0x000000000004789c */ /* 0x000fc60003f2e870 */
[----:B------:R-:W3:Y:S08]  /*4370*/  LDC R24, c[0x0][0x370] ;  /* 0x0000dc00ff187b82 */ /* 0x000ef00000000800 */
[----:B------:R-:W3:Y:S01]  /*4380*/  LDC R3, c[0x0][0xb0c] ;  /* 0x0002c300ff037b82 */ /* 0x000ee20000000800 */
[----:B-1----:R-:W-:-:S03]  /*4390*/  UISETP.NE.U32.AND UP2, UPT, UR4, URZ, UPT ;  /* 0x000000ff0400728c */ /* 0x002fc6000bf45070 */
[----:B------:R-:W-:Y:S01]  /*43a0*/  UMOV UR4, 0x400 ;  /* 0x0000040000047882 */ /* 0x000fe20000000000 */
[----:B----4-:R-:W-:Y:S02]  /*43b0*/  UISETP.NE.U32.AND UP3, UPT, UR14, URZ, UPT ;  /* 0x000000ff0e00728c */ /* 0x010fe4000bf65070 */
[----:B------:R-:W-:Y:S01]  /*43c0*/  ULEA UR4, UR45, UR4, 0x18 ;  /* 0x000000042d047291 */ /* 0x000fe2000f8ec0ff */
[----:B------:R-:W1:Y:S01]  /*43d0*/  LDC R18, c[0x0][0xb20] ;  /* 0x0002c800ff127b82 */ /* 0x000e620000000800 */
[----:B--2---:R-:W-:Y:S01]  /*43e0*/  ISETP.NE.AND P1, PT, R0, 0x1, PT ;  /* 0x000000010000780c */ /* 0x004fe20003f25270 */
[----:B------:R-:W-:Y:S02]  /*43f0*/  UISETP.NE.AND.EX UP2, UPT, UR5, URZ, UPT, UP2 ;  /* 0x000000ff0500728c */ /* 0x000fe4000bf45320 */
[----:B------:R-:W-:Y:S02]  /*4400*/  UIADD3 UR13, UPT, UPT, UR4, 0x38, URZ ;  /* 0x00000038040d7890 */ /* 0x000fe4000fffe0ff */
[----:B------:R-:W-:-:S02]  /*4410*/  UIADD3 UR33, UPT, UPT, UR4, 0x20, URZ ;  /* 0x0000002004217890 */ /* 0x000fc4000fffe0ff */
[----:B-----5:R-:W2:Y:S01]  /*4420*/  LDC.64 R32, c[0x0][0x348] ;  /* 0x0000d200ff207b82 */ /* 0x020ea20000000a00 */
[----:B------:R-:W-:Y:S02]  /*4430*/  UIADD3 UR25, UPT, UPT, UR4, 0x28, URZ ;  /* 0x0000002804197890 */ /* 0x000fe4000fffe0ff */
[----:B------:R-:W-:Y:S02]  /*4440*/  UIADD3 UR17, UPT, UPT, UR4, 0x30, URZ ;  /* 0x0000003004117890 */ /* 0x000fe4000fffe0ff */
[----:B------:R-:W-:Y:S02]  /*4450*/  UPRMT UR13, UR45, 0x654, UR13 ;  /* 0x000006542d0d7896 */ /* 0x000fe4000800000d */
[----:B------:R-:W-:Y:S01]  /*4460*/  UISETP.NE.AND.EX UP3, UPT, UR15, URZ, UPT, UP3 ;  /* 0x000000ff0f00728c */ /* 0x000fe2000bf65330 */
[----:B------:R-:W4:Y:S08]  /*4470*/  LDC.64 R16, c[0x0][0xb10] ;  /* 0x0002c400ff107b82 */ /* 0x000f300000000a00 */
[----:B------:R-:W1:Y:S08]  /*4480*/  LDC.64 R6, c[0x0][0xb18] ;  /* 0x0002c600ff067b82 */ /* 0x000e700000000a00 */
[----:B------:R-:W1:Y:S08]  /*4490*/  LDC.64 R4, c[0x0][0xb28] ;  /* 0x0002ca00ff047b82 */ /* 0x000e700000000a00 */
[----:B---3--:R-:W1:Y:S02]  /*44a0*/  LDC R19, c[0x0][0x374] ;  /* 0x0000dd00ff137b82 */ /* 0x008e640000000800 */
.L_x_80:
[C---:B------:R-:W-:Y:S02]  /*44b0*/  LEA R0, R29.reuse, UR4, 0x3 ;  /* 0x000000041d007c11 */ /* 0x040fe4000f8e18ff */
[----:B------:R-:W-:Y:S02]  /*44c0*/  SHF.L.U32 R2, R28, 0x1f, RZ ;  /* 0x0000001f1c027819 */ /* 0x000fe400000006ff */
[----:B------:R-:W-:Y:S02]  /*44d0*/  LEA R20, R29, UR4, 0x4 ;  /* 0x000000041d147c11 */ /* 0x000fe4000f8e20ff */
[----:B---3--:R-:W3:Y:S02]  /*44e0*/  SYNCS.PHASECHK.TRANS64.TRYWAIT P0, [R0+URZ+0x70], R2 ;  /* 0x00007002000075a7 */ /* 0x008ee400080011ff */
[----:B---3--:R-:W-:Y:S05]  /*44f0*/  @!P0 BRA `(.L_x_70) ;  /* 0x0000004c00288947 */ /* 0x008fea0003800000 */
.L_x_156:
[----:B------:R-:W-:Y:S01]  /*4500*/  ISETP.GE.AND P0, PT, R26, 0x1, PT ;  /* 0x000000011a00780c */ /* 0x000fe20003f06270 */
[----:B------:R-:W5:Y:S01]  /*4510*/  LDS.128 R20, [R20+0x100] ;  /* 0x0001000014147984 */ /* 0x000f620000000c00 */
[----:B---3--:R-:W-:Y:S01]  /*4520*/  VIADD R0, R0, 0x80 ;  /* 0x0000008000007836 */ /* 0x008fe20000000000 */
[----:B------:R-:W-:Y:S01]  /*4530*/  @!PT LDS RZ, [RZ] ;  /* 0x00000000fffff984 */ /* 0x000fe20000000800 */
[----:B------:R-:W-:Y:S01]  /*4540*/  @!PT LDS RZ, [RZ] ;  /* 0x00000000fffff984 */ /* 0x000fe20000000800 */
[----:B------:R-:W-:Y:S01]  /*4550*/  @!PT LDS RZ, [RZ] ;  /* 0x00000000fffff984 */ /* 0x000fe20000000800 */
[----:B------:R-:W-:Y:S01]  /*4560*/  @!PT LDS RZ, [RZ] ;  /* 0x00000000fffff984 */ /* 0x000fe20000000800 */
[----:B------:R3:W-:Y:S06]  /*4570*/  MEMBAR.ALL.CTA ;  /* 0x0000000000007992 */ /* 0x0007ec0000008000 */
[----:B---3--:R-:W3:Y:S01]  /*4580*/  FENCE.VIEW.ASYNC.S ;  /* 0x00000000000073c6 */ /* 0x008ee20000000000 */
[----:B------:R-:W-:Y:S04]  /*4590*/  PRMT R0, RZ, 0x654, R0 ;  /* 0x00000654ff007816 */ /* 0x000fe80000000000 */
[----:B---3--:R3:W-:Y:S01]  /*45a0*/  SYNCS.ARRIVE.TRANS64.RED.A1T0 RZ, [R0+URZ], RZ ;  /* 0x000000ff00ff79a7 */ /* 0x0087e200081004ff */
[----:B-----5:R-:W-:Y:S11]  /*45b0*/  LOP3.LUT P3, RZ, R22, 0x1, RZ, 0xc0, !PT ;  /* 0x0000000116ff7812 */ /* 0x020ff6000786c0ff */
[----:B------:R-:W-:Y:S02]  /*45c0*/  @!UPT UIADD3 URZ, UPT, UPT, URZ, URZ, URZ ;  /* 0x000000fffffff290 */ /* 0x000fe4000fffe0ff */
[----:B------:R-:W-:Y:S02]  /*45d0*/  @P3 MOV R11, R20 ;  /* 0x00000014000b3202 */ /* 0x000fe40000000f00 */
[----:B------:R-:W-:Y:S01]  /*45e0*/  @P3 LOP3.LUT R10, R21, 0xffff, RZ, 0xc0, !PT ;  /* 0x0000ffff150a3812 */ /* 0x000fe200078ec0ff */
[----:B---3--:R-:W-:Y:S06]  /*45f0*/  @!P0 BRA `(.L_x_71) ;  /* 0x0000000000a48947 */ /* 0x008fec0003800000 */
[-C--:B-1----:R-:W-:Y:S01]  /*4600*/  IMAD.HI.U32 R0, R19, R7.reuse, RZ ;  /* 0x0000000713007227 */ /* 0x082fe200078e00ff */
[----:B------:R-:W-:Y:S02]  /*4610*/  ISETP.NE.AND P0, PT, R6, 0x1, PT ;  /* 0x000000010600780c */ /* 0x000fe40003f05270 */
[----:B------:R-:W-:Y:S01]  /*4620*/  ISETP.NE.AND P2, PT, R26, 0x1, PT ;  /* 0x000000011a00780c */ /* 0x000fe20003f45270 */
[----:B----4-:R-:W-:Y:S01]  /*4630*/  IMAD.HI.U32 R9, R24, R16, RZ ;  /* 0x0000001018097227 */ /* 0x010fe200078e00ff */
[----:B------:R-:W-:Y:S02]  /*4640*/  SHF.R.U32.HI R0, RZ, R18, R0 ;  /* 0x00000012ff007219 */ /* 0x000fe40000011600 */
[----:B------:R-:W-:Y:S01]  /*4650*/  ISETP.NE.AND P4, PT, R3, 0x1, PT ;  /* 0x000000010300780c */ /* 0x000fe20003f85270 */
[----:B------:R-:W-:Y:S01]  /*4660*/  IMAD.HI.U32 R13, R10, R7, RZ ;  /* 0x000000070a0d7227 */ /* 0x000fe200078e00ff */
[----:B------:R-:W-:Y:S02]  /*4670*/  SHF.R.U32.HI R9, RZ, R17, R9 ;  /* 0x00000011ff097219 */ /* 0x000fe40000011609 */
[----:B------:R-:W-:Y:S01]  /*4680*/  SEL R0, R19, R0, !P0 ;  /* 0x0000000013007207 */ /* 0x000fe20004000000 */
[----:B------:R-:W-:Y:S01]  /*4690*/  IMAD.HI.U32 R12, R11, R16, RZ ;  /* 0x000000100b0c7227 */ /* 0x000fe200078e00ff */
[----:B------:R-:W-:Y:S03]  /*46a0*/  SEL R9, R24, R9, !P4 ;  /* 0x0000000918097207 */ /* 0x000fe60006000000 */
[-C--:B------:R-:W-:Y:S01]  /*46b0*/  IMAD.HI.U32 R8, R0, R4.reuse, RZ ;  /* 0x0000000400087227 */ /* 0x080fe200078e00ff */
[----:B------:R-:W-:Y:S03]  /*46c0*/  SHF.R.U32.HI R12, RZ, R17, R12 ;  /* 0x00000011ff0c7219 */ /* 0x000fe6000001160c */
[----:B------:R-:W-:Y:S01]  /*46d0*/  IMAD.HI.U32 R2, R9, R4, RZ ;  /* 0x0000000409027227 */ /* 0x000fe200078e00ff */
[-C--:B------:R-:W-:Y:S02]  /*46e0*/  @P2 SHF.R.U32.HI R0, RZ, R5.reuse, R8 ;  /* 0x00000005ff002219 */ /* 0x080fe40000011608 */
[----:B------:R-:W-:Y:S02]  /*46f0*/  SHF.R.U32.HI R8, RZ, R18, R13 ;  /* 0x00000012ff087219 */ /* 0x000fe4000001160d */
[----:B------:R-:W-:Y:S01]  /*4700*/  @P2 SHF.R.U32.HI R9, RZ, R5, R2 ;  /* 0x00000005ff092219 */ /* 0x000fe20000011602 */
[----:B------:R-:W-:Y:S01]  /*4710*/  IMAD R0, R26, R0, RZ ;  /* 0x000000001a007224 */ /* 0x000fe200078e02ff */
[----:B------:R-:W-:Y:S02]  /*4720*/  SEL R8, R10, R8, !P0 ;  /* 0x000000080a087207 */ /* 0x000fe40004000000 */
[----:B------:R-:W-:Y:S01]  /*4730*/  SEL R2, R11, R12, !P4 ;  /* 0x0000000c0b027207 */ /* 0x000fe20006000000 */
[----:B------:R-:W-:Y:S01]  /*4740*/  IMAD R12, R26, R9, RZ ;  /* 0x000000091a0c7224 */ /* 0x000fe200078e02ff */
[C---:B------:R-:W-:Y:S01]  /*4750*/  ISETP.GE.AND P0, PT, R8.reuse, R0, PT ;  /* 0x000000000800720c */ /* 0x040fe20003f06270 */
[----:B------:R-:W-:Y:S03]  /*4760*/  IMAD.HI.U32 R0, R8, R4, RZ ;  /* 0x0000000408007227 */ /* 0x000fe600078e00ff */
[----:B------:R-:W-:Y:S02]  /*4770*/  ISETP.GE.OR P0, PT, R2, R12, P0 ;  /* 0x0000000c0200720c */ /* 0x000fe40000706670 */
[-C--:B------:R-:W-:Y:S04]  /*4780*/  SHF.R.U32.HI R0, RZ, R5.reuse, R0 ;  /* 0x00000005ff007219 */ /* 0x080fe80000011600 */
[----:B------:R-:W-:Y:S05]  /*4790*/  SEL R13, R8, R0, !P2 ;  /* 0x00000000080d7207 */ /* 0x000fea0005000000 */
[----:B------:R-:W-:Y:S02]  /*47a0*/  IMAD.MOV R12, RZ, RZ, -R13 ;  /* 0x000000ffff0c7224 */ /* 0x000fe400078e0a0d */
[----:B------:R-:W-:Y:S04]  /*47b0*/  @!P0 IMAD.HI.U32 R0, R2, R4, RZ ;  /* 0x0000000402008227 */ /* 0x000fe800078e00ff */
[----:B------:R-:W-:Y:S01]  /*47c0*/  IMAD R12, R26, R12, R8 ;  /* 0x0000000c1a0c7224 */ /* 0x000fe200078e0208 */
[----:B------:R-:W-:Y:S04]  /*47d0*/  @!P0 SHF.R.U32.HI R0, RZ, R5, R0 ;  /* 0x00000005ff008219 */ /* 0x000fe80000011600 */
[----:B------:R-:W-:Y:S04]  /*47e0*/  @!P0 SEL R0, R2, R0, !P2 ;  /* 0x0000000002008207 */ /* 0x000fe80005000000 */
[----:B------:R-:W-:Y:S01]  /*47f0*/  @!P0 IADD3 R13, PT, PT, R13, -R0, RZ ;  /* 0x800000000d0d8210 */ /* 0x000fe20007ffe0ff */
[----:B------:R-:W-:Y:S01]  /*4800*/  @!P0 IMAD R0, R9, R12, R0 ;  /* 0x0000000c09008224 */ /* 0x000fe200078e0200 */
[----:B------:R-:W-:Y:S01]  /*4810*/  IADD3 R9, PT, PT, -R8, RZ, RZ ;  /* 0x000000ff08097210 */ /* 0x000fe20007ffe1ff */
[--C-:B------:R-:W-:Y:S02]  /*4820*/  IMAD.MOV R12, RZ, RZ, -R2.reuse ;  /* 0x000000ffff0c7224 */ /* 0x100fe400078e0a02 */
[----:B------:R-:W-:Y:S02]  /*4830*/  @!P0 IMAD R8, R13, R26, R2 ;  /* 0x0000001a0d088224 */ /* 0x000fe400078e0202 */
[----:B------:R-:W-:Y:S02]  /*4840*/  @!P0 IMAD.MOV.U32 R2, RZ, RZ, R0 ;  /* 0x000000ffff028224 */ /* 0x000fe400078e0000 */
[----:B------:R-:W-:Y:S02]  /*4850*/  IMAD R11, R3, R12, R11 ;  /* 0x0000000c030b7224 */ /* 0x000fe400078e020b */
[----:B------:R-:W-:Y:S02]  /*4860*/  IMAD R10, R6, R9, R10 ;  /* 0x00000009060a7224 */ /* 0x000fe400078e020a */
[----:B------:R-:W-:Y:S02]  /*4870*/  IMAD R11, R2, R3, R11 ;  /* 0x00000003020b7224 */ /* 0x000fe400078e020b */
[----:B------:R-:W-:Y:S02]  /*4880*/  IMAD R10, R8, R6, R10 ;  /* 0x00000006080a7224 */ /* 0x000fe400078e020a */
.L_x_71:
[----:B------:R-:W-:Y:S05]  /*4890*/  BRA.U UP1, `(.L_x_72) ;  /* 0x0000000101107547 */ /* 0x000fea000b800000 */
[----:B------:R-:W-:Y:S04]  /*48a0*/  MOV R2, UR21 ;  /* 0x0000001500027c02 */ /* 0x000fe80008000f00 */
[----:B------:R-:W-:Y:S04]  /*48b0*/  SHF.L.U32 R2, R2, 0x1f, RZ ;  /* 0x0000001f02027819 */ /* 0x000fe800000006ff */
[----:B------:R-:W3:Y:S02]  /*48c0*/  SYNCS.PHASECHK.TRANS64.TRYWAIT P0, [UR4+0x68], R2 ;  /* 0x00006802ff0075a7 */ /* 0x000ee40008001104 */
[----:B---3--:R-:W-:Y:S05]  /*48d0*/  @!P0 BRA `(.L_x_73) ;  /* 0x0000004800448947 */ /* 0x008fea0003800000 */
.L_x_72:
[----:B------:R-:W-:Y:S02]  /*48e0*/  R2UR UR35, R15 ;  /* 0x000000000f2372ca */ /* 0x000fe400000e0000 */
[----:B------:R-:W-:Y:S02]  /*48f0*/  R2UR UR34, R14 ;  /* 0x000000000e2272ca */ /* 0x000fe400000e0000 */
[----:B------:R-:W-:Y:S02]  /*4900*/  ISETP.NE.U32.AND P2, PT, RZ, UR14, PT ;  /* 0x0000000eff007c0c */ /* 0x000fe4000bf45070 */
[----:B------:R-:W-:Y:S02]  /*4910*/  SHF.L.U32 R14, R30, 0x1f, RZ ;  /* 0x0000001f1e0e7819 */ /* 0x000fe400000006ff */
[----:B------:R-:W-:Y:S05]  /*4920*/  ISETP.NE.AND.EX P2, PT, RZ, UR15, PT, P2 ;  /* 0x0000000fff007c0c */ /* 0x000fea000bf45320 */
[----:B------:R-:W-:Y:S02]  /*4930*/  USHF.L.U32 UR35, UR35, 0x6, URZ ;  /* 0x0000000623237899 */ /* 0x000fe400080006ff */
[----:B------:R-:W-:Y:S01]  /*4940*/  USHF.L.U32 UR34, UR34, 0x7, URZ ;  /* 0x0000000722227899 */ /* 0x000fe200080006ff */
[----:B------:R-:W-:Y:S11]  /*4950*/  BRA.U !UP3, `(.L_x_74) ;  /* 0x000000010b387547 */ /* 0x000ff6000b800000 */
[----:B------:R-:W-:Y:S01]  /*4960*/  UPLOP3.LUT UP0, UPT, UPT, UPT, UP2, 0x80, 0x8 ;  /* 0x000000000008789c */ /* 0x000fe20003f0f020 */
[----:B------:R-:W-:Y:S01]  /*4970*/  R2UR UR5, R65 ;  /* 0x00000000410572ca */ /* 0x000fe200000e0000 */
[----:B------:R-:W-:Y:S02]  /*4980*/  HFMA2 R64, -RZ, RZ, 0, 5.9604644775390625e-08 ;  /* 0x00000001ff407431 */ /* 0x000fe400000001ff */
[----:B---3--:R-:W-:Y:S02]  /*4990*/  IMAD.MOV.U32 R0, RZ, RZ, 0x1 ;  /* 0x00000001ff007424 */ /* 0x008fe400078e00ff */
[----:B------:R-:W-:Y:S05]  /*49a0*/  PLOP3.LUT P0, PT, PT, PT, UP0, 0x80, 0x8 ;  /* 0x000000000008781c */ /* 0x000fea0003f0f008 */
[----:B------:R-:W3:Y:S03]  /*49b0*/  @UP0 LDCU.64 UR6, c[0x0][0x888] ;  /* 0x00011100ff0607ac */ /* 0x000ee60008000a00 */
[----:B------:R-:W-:Y:S05]  /*49c0*/  @UP0 UIMAD UR5, UR5, UR14, URZ ;  /* 0x0000000e050502a4 */ /* 0x000fea000f8e02ff */
[----:B------:R-:W-:Y:S01]  /*49d0*/  @!P0 PRMT R64, R0, 0x7610, R64 ;  /* 0x0000761000408816 */ /* 0x000fe20000000040 */
[----:B---3--:R-:W-:Y:S05]  /*49e0*/  @UP0 UIMAD.WIDE UR6, UR5, 0x4, UR6 ;  /* 0x00000004050608a5 */ /* 0x008fea000f8e0206 */
[----:B------:R-:W3:Y:S01]  /*49f0*/  @!UP0 LDCU UR5, c[0x0][0x880] ;  /* 0x00011000ff0587ac */ /* 0x000ee20008000800 */
[----:B------:R-:W-:Y:S02]  /*4a00*/  IMAD.U32 R8, RZ, RZ, UR6 ;  /* 0x00000006ff087e24 */ /* 0x000fe4000f8e00ff */
[----:B------:R-:W-:Y:S05]  /*4a10*/  IMAD.U32 R9, RZ, RZ, UR7 ;  /* 0x00000007ff097e24 */ /* 0x000fea000f8e00ff */
[----:B------:R1:W5:Y:S02]  /*4a20*/  @P0 LDG.E R35, desc[UR52][R8.64] ;  /* 0x0000003408230981 */ /* 0x000364000c1e1900 */
[----:B-1-3--:R-:W-:Y:S07]  /*4a30*/  @!P0 MOV R35, UR5 ;  /* 0x0000000500238c02 */ /* 0x00afee0008000f00 */
.L_x_74:
[----:B-----5:R-:W-:Y:S01]  /*4a40*/  @!P2 FSETP.EQ.AND P0, PT, R35, RZ, PT ;  /* 0x000000ff2300a20b */ /* 0x020fe20003f02000 */
[----:B------:R-:W-:Y:S01]  /*4a50*/  @!UPT UIADD3 URZ, UPT, UPT, URZ, URZ, URZ ;  /* 0x000000fffffff290 */ /* 0x000fe2000fffe0ff */
[----:B------:R-:W-:Y:S11]  /*4a60*/  @!P2 BRA `(.L_x_75) ;  /* 0x000000000014a947 */ /* 0x000ff60003800000 */
[----:B------:R-:W-:Y:S02]  /*4a70*/  LOP3.LUT P2, RZ, R64, 0xff, RZ, 0xc0, !PT ;  /* 0x000000ff40ff7812 */ /* 0x000fe4000784c0ff */
[----:B------:R-:W-:Y:S04]  /*4a80*/  PLOP3.LUT P0, PT, PT, PT, UP0, 0x80, 0x8 ;  /* 0x000000000008781c */ /* 0x000fe80003f0f008 */
[----:B------:R-:W-:Y:S07]  /*4a90*/  PLOP3.LUT P0, PT, P0, PT, PT, 0x8, 0x80 ;  /* 0x000000000080781c */ /* 0x000fee000070e170 */
[----:B------:R-:W-:Y:S11]  /*4aa0*/  @P2 FSETP.EQ.AND P0, PT, R35, RZ, PT ;  /* 0x000000ff2300220b */ /* 0x000ff60003f02000 */
[----:B------:R-:W-:Y:S02]  /*4ab0*/  @!UPT UIADD3 URZ, UPT, UPT, URZ, URZ, URZ ;  /* 0x000000fffffff290 */ /* 0x000fe4000fffe0ff */
.L_x_75:
[----:B------:R-:W5:Y:S01]  /*4ac0*/  SYNCS.PHASECHK.TRANS64.TRYWAIT P2, [UR4+0x40], R14 ;  /* 0x0000400eff0075a7 */ /* 0x000f620008041104 */
[----:B------:R-:W-:Y:S04]  /*4ad0*/  ELECT P4, URZ, PT ;  /* 0x0000000000ff782f */ /* 0x000fe80003880000 */
[----:B------:R-:W-:Y:S11]  /*4ae0*/  PLOP3.LUT P4, PT, P0, P4, PT, 0xf2, 0x2f ;  /* 0x00000000002f781c */ /* 0x000ff60000789e72 */
[----:B------:R-:W-:Y:S02]  /*4af0*/  @!UPT UIADD3 URZ, UPT, UPT, URZ, URZ, URZ ;  /* 0x000000fffffff290 */ /* 0x000fe4000fffe0ff */
[----:B--2---:R-:W-:Y:S05]  /*4b00*/  @!P4 IADD3 R8, P0, PT, R32, 0x580, RZ ;  /* 0x000005802008c810 */ /* 0x004fea0007f1e0ff */
[----:B---3--:R-:W-:Y:S01]  /*4b10*/  @!P4 IMAD.X R2, RZ, RZ, R33, P0 ;  /* 0x000000ffff02c224 */ /* 0x008fe200000e0621 */
[----:B-----5:R-:W-:Y:S07]  /*4b20*/  @!P2 BRA `(.L_x_76) ;  /* 0x0000004400c8a947 */ /* 0x020fee0003800000 */
.L_x_159:
[----:B------:R-:W-:Y:S01]  /*4b30*/  @!P4 R2UR UR6, R8 ;  /* 0x000000000806c2ca */ /* 0x000fe200000e0000 */
[----:B------:R-:W-:Y:S01]  /*4b40*/  VOTEU.ALL UP1, P4 ;  /* 0x0000000000ff7886 */ /* 0x000fe20002020000 */
[----:B------:R-:W-:Y:S01]  /*4b50*/  @!P4 R2UR UR5, R2 ;  /* 0x000000000205c2ca */ /* 0x000fe200000e0000 */
[----:B--2---:R-:W-:Y:S01]  /*4b60*/  @!P4 IMAD.MOV.U32 R0, RZ, RZ, 0x2000 ;  /* 0x00002000ff00c424 */ /* 0x004fe200078e00ff */
[----:B------:R-:W-:Y:S01]  /*4b70*/  R2UR UR36, R65 ;  /* 0x00000000412472ca */ /* 0x000fe200000e0000 */
[----:B------:R-:W-:Y:S01]  /*4b80*/  UMOV UR8, 0x0 ;  /* 0x0000000000087882 */ /* 0x000fe20000000000 */
[----:B------:R-:W-:Y:S01]  /*4b90*/  @!UP1 UIADD3 UR32, UPT, UPT, UR4, 0x400, URZ ;  /* 0x0000040004209890 */ /* 0x000fe2000fffe0ff */
[----:B------:R-:W-:Y:S01]  /*4ba0*/  VOTEU.ALL UP1, P4 ;  /* 0x0000000000ff7886 */ /* 0x000fe20002020000 */
[----:B------:R-:W-:Y:S05]  /*4bb0*/  UMOV UR9, 0x10000000 ;  /* 0x1000000000097882 */ /* 0x000fea0000000000 */
[----:B------:R-:W-:Y:S02]  /*4bc0*/  IMAD.U32 R8, RZ, RZ, UR6 ;  /* 0x00000006ff087e24 */ /* 0x000fe4000f8e00ff */
[----:B------:R-:W-:Y:S01]  /*4bd0*/  IMAD.U32 R9, RZ, RZ, UR5 ;  /* 0x00000005ff097e24 */ /* 0x000fe2000f8e00ff */
[----:B------:R-:W-:Y:S02]  /*4be0*/  UPRMT UR5, UR45, 0x654, UR33 ;  /* 0x000006542d057896 */ /* 0x000fe40008000021 */
[----:B------:R-:W-:Y:S02]  /*4bf0*/  @!P4 R2UR UR6, R8 ;  /* 0x000000000806c2ca */ /* 0x000fe400000e0000 */
[----:B------:R-:W-:Y:S02]  /*4c00*/  @!P4 R2UR UR7, R9 ;  /* 0x000000000907c2ca */ /* 0x000fe400000e0000 */
[----:B------:R-:W-:Y:S05]  /*4c10*/  @!P4 IADD3 R8, P0, PT, R32, 0x580, RZ ;  /* 0x000005802008c810 */ /* 0x000fea0007f1e0ff */
[----:B------:R-:W-:Y:S06]  /*4c20*/  @!P4 IMAD.X R2, RZ, RZ, R33, P0 ;  /* 0x000000ffff02c224 */ /* 0x000fec00000e0621 */
[----:B------:R2:W-:Y:S01]  /*4c30*/  @!UP1 UTMALDG.3D [UR32], [UR6], desc[UR8] ;  /* 0x00000820060095b4 */ /* 0x0005e20008011000 */
[----:B------:R2:W-:Y:S01]  /*4c40*/  @!P4 SYNCS.ARRIVE.TRANS64.RED.A0TR RZ, [UR4+0x20], R0 ;  /* 0x00002000ffffc9a7 */ /* 0x0005e20008300404 */
[----:B------:R-:W-:Y:S01]  /*4c50*/  SYNCS.ARRIVE.TRANS64.RED.A1T0 RZ, [UR5], RZ ;  /* 0x000000ffffff79a7 */ /* 0x000fe20008100405 */
[----:B------:R-:W3:Y:S02]  /*4c60*/  SYNCS.PHASECHK.TRANS64.TRYWAIT P2, [UR4+0x48], R14 ;  /* 0x0000480eff0075a7 */ /* 0x000ee40008041104 */
[----:B--23--:R-:W-:Y:S05]  /*4c70*/  @!P2 BRA `(.L_x_77) ;  /* 0x00000044008ca947 */ /* 0x00cfea0003800000 */
.L_x_161:
[----:B------:R-:W-:Y:S01]  /*4c80*/  @!P4 R2UR UR6, R8 ;  /* 0x000000000806c2ca */ /* 0x000fe200000e0000 */
[----:B------:R-:W-:Y:S01]  /*4c90*/  VOTEU.ALL UP1, P4 ;  /* 0x0000000000ff7886 */ /* 0x000fe20002020000 */
[----:B------:R-:W-:Y:S01]  /*4ca0*/  @!P4 R2UR UR5, R2 ;  /* 0x000000000205c2ca */ /* 0x000fe200000e0000 */
[----:B--2---:R-:W-:Y:S01]  /*4cb0*/  @!P4 IMAD.MOV.U32 R0, RZ, RZ, 0x2000 ;  /* 0x00002000ff00c424 */ /* 0x004fe200078e00ff */
[----:B------:R-:W-:Y:S01]  /*4cc0*/  R2UR UR28, R65 ;  /* 0x00000000411c72ca */ /* 0x000fe200000e0000 */
[----:B------:R-:W-:Y:S01]  /*4cd0*/  UMOV UR8, 0x0 ;  /* 0x0000000000087882 */ /* 0x000fe20000000000 */
[----:B------:R-:W-:Y:S02]  /*4ce0*/  @!UP1 UIADD3 UR26, UPT, UPT, UR34, 0x20, URZ ;  /* 0x00000020221a9890 */ /* 0x000fe4000fffe0ff */
[----:B------:R-:W-:Y:S01]  /*4cf0*/  @!UP1 UIADD3 UR24, UPT, UPT, UR4, 0x2400, URZ ;  /* 0x0000240004189890 */ /* 0x000fe2000fffe0ff */
[----:B------:R-:W-:Y:S01]  /*4d00*/  VOTEU.ALL UP1, P4 ;  /* 0x0000000000ff7886 */ /* 0x000fe20002020000 */
[----:B------:R-:W-:Y:S01]  /*4d10*/  UMOV UR9, 0x10000000 ;  /* 0x1000000000097882 */ /* 0x000fe20000000000 */
[----:B------:R-:W-:Y:S02]  /*4d20*/  UMOV UR27, UR35 ;  /* 0x00000023001b7c82 */ /* 0x000fe40008000000 */
        /* <DEDUP_REMOVED lines=12> */
.L_x_163:
[----:B------:R-:W3:Y:S01]  /*4df0*/  LDC.64 R12, c[0x0][0xb18] ;  /* 0x0002c600ff0c7b82 */ /* 0x000ee20000000a00 */
[----:B------:R-:W-:Y:S01]  /*4e00*/  @!P4 R2UR UR5, R2 ;  /* 0x000000000205c2ca */ /* 0x000fe200000e0000 */
[----:B------:R-:W-:Y:S01]  /*4e10*/  VOTEU.ALL UP1, P4 ;  /* 0x0000000000ff7886 */ /* 0x000fe20002020000 */
[----:B------:R-:W-:Y:S01]  /*4e20*/  @!P4 R2UR UR6, R8 ;  /* 0x000000000806c2ca */ /* 0x000fe200000e0000 */
[----:B--2---:R-:W-:Y:S01]  /*4e30*/  @!P4 IMAD.MOV.U32 R0, RZ, RZ, 0x2000 ;  /* 0x00002000ff00c424 */ /* 0x004fe200078e00ff */
[----:B------:R-:W-:Y:S03]  /*4e40*/  R2UR UR20, R65 ;  /* 0x00000000411472ca */ /* 0x000fe600000e0000 */
[----:B------:R-:W2:Y:S01]  /*4e50*/  @!P1 LDC R2, c[0x0][0xb0c] ;  /* 0x0002c300ff029b82 */ /* 0x000ea20000000800 */
[----:B------:R-:W-:Y:S01]  /*4e60*/  @!UP1 UIADD3 UR18, UPT, UPT, UR34, 0x40, URZ ;  /* 0x0000004022129890 */ /* 0x000fe2000fffe0ff */
[----:B------:R-:W-:Y:S01]  /*4e70*/  @P3 SHF.R.U32.HI R27, RZ, 0x10, R21 ;  /* 0x00000010ff1b3819 */ /* 0x000fe20000011615 */
[----:B------:R-:W-:Y:S01]  /*4e80*/  @!UP1 UIADD3 UR16, UPT, UPT, UR4, 0x4400, URZ ;  /* 0x0000440004109890 */ /* 0x000fe2000fffe0ff */
[----:B------:R-:W-:Y:S01]  /*4e90*/  VIADD R29, R29, 0x1 ;  /* 0x000000011d1d7836 */ /* 0x000fe20000000000 */
[----:B------:R-:W-:Y:S01]  /*4ea0*/  VOTEU.ALL UP1, P4 ;  /* 0x0000000000ff7886 */ /* 0x000fe20002020000 */
[----:B------:R-:W-:Y:S01]  /*4eb0*/  UMOV UR8, 0x0 ;  /* 0x0000000000087882 */ /* 0x000fe20000000000 */
[----:B------:R-:W-:Y:S01]  /*4ec0*/  UMOV UR9, 0x10000000 ;  /* 0x1000000000097882 */ /* 0x000fe20000000000 */
[----:B------:R-:W-:Y:S01]  /*4ed0*/  IMAD.U32 R9, RZ, RZ, UR5 ;  /* 0x00000005ff097e24 */ /* 0x000fe2000f8e00ff */
[----:B------:R-:W-:Y:S01]  /*4ee0*/  UMOV UR19, UR35 ;  /* 0x0000002300137c82 */ /* 0x000fe20008000000 */
[----:B------:R-:W-:Y:S01]  /*4ef0*/  IMAD.U32 R8, RZ, RZ, UR6 ;  /* 0x00000006ff087e24 */ /* 0x000fe2000f8e00ff */
[----:B------:R-:W-:Y:S02]  /*4f00*/  UPRMT UR5, UR45, 0x654, UR17 ;  /* 0x000006542d057896 */ /* 0x000fe40008000011 */
[----:B------:R-:W-:Y:S02]  /*4f10*/  @!P4 R2UR UR7, R9 ;  /* 0x000000000907c2ca */ /* 0x000fe400000e0000 */
[----:B------:R-:W-:Y:S02]  /*4f20*/  @!P4 R2UR UR6, R8 ;  /* 0x000000000806c2ca */ /* 0x000fe400000e0000 */
[----:B------:R-:W5:Y:S11]  /*4f30*/  LDC.64 R8, c[0x0][0xb10] ;  /* 0x0002c400ff087b82 */ /* 0x000f760000000a00 */
[----:B------:R1:W-:Y:S01]  /*4f40*/  @!UP1 UTMALDG.3D [UR16], [UR6], desc[UR8] ;  /* 0x00000810060095b4 */ /* 0x0003e20008011000 */
[----:B------:R4:W-:Y:S01]  /*4f50*/  @!P4 SYNCS.ARRIVE.TRANS64.RED.A0TR RZ, [UR4+0x30], R0 ;  /* 0x00003000ffffc9a7 */ /* 0x0009e20008300404 */
[C---:B-----5:R-:W-:Y:S01]  /*4f60*/  @!P1 IMAD.HI.U32 R8, R11.reuse, R8, RZ ;  /* 0x000000080b089227 */ /* 0x060fe200078e00ff */
[----:B---3--:R-:W-:Y:S02]  /*4f70*/  @!P1 ISETP.NE.AND P0, PT, R12, 0x1, PT ;  /* 0x000000010c00980c */ /* 0x008fe40003f05270 */
[----:B--2---:R-:W-:Y:S01]  /*4f80*/  @!P1 ISETP.NE.AND P2, PT, R2, 0x1, PT ;  /* 0x000000010200980c */ /* 0x004fe20003f45270 */
[----:B------:R-:W-:Y:S01]  /*4f90*/  SYNCS.ARRIVE.TRANS64.RED.A1T0 RZ, [UR5], RZ ;  /* 0x000000ffffff79a7 */ /* 0x000fe20008100405 */
[C---:B------:R-:W-:Y:S01]  /*4fa0*/  @!P1 IMAD.HI.U32 R13, R10.reuse, R13, RZ ;  /* 0x0000000d0a0d9227 */ /* 0x040fe200078e00ff */
[----:B------:R-:W-:Y:S04]  /*4fb0*/  @!P1 SHF.R.U32.HI R8, RZ, R9, R8 ;  /* 0x00000009ff089219 */ /* 0x000fe80000011608 */
[----:B------:R-:W-:Y:S01]  /*4fc0*/  @!P1 SEL R8, R11, R8, !P2 ;  /* 0x000000080b089207 */ /* 0x000fe20005000000 */
[----:B------:R-:W2:Y:S01]  /*4fd0*/  SYNCS.PHASECHK.TRANS64.TRYWAIT P5, [UR4+0x58], R14 ;  /* 0x0000580eff0075a7 */ /* 0x000ea200080a1104 */
[----:B----4-:R-:W3:Y:S02]  /*4fe0*/  @!P1 LDC R0, c[0x0][0xb20] ;  /* 0x0002c800ff009b82 */ /* 0x010ee40000000800 */
[----:B---3--:R-:W-:Y:S04]  /*4ff0*/  @!P1 SHF.R.U32.HI R0, RZ, R0, R13 ;  /* 0x00000000ff009219 */ /* 0x008fe8000001160d */
[----:B------:R-:W-:Y:S05]  /*5000*/  @!P1 SEL R9, R10, R0, !P0 ;  /* 0x000000000a099207 */ /* 0x000fea0004000000 */
[----:B------:R-:W-:Y:S02]  /*5010*/  @!P1 IMAD.IADD R0, R9, 0x1, -R8 ;  /* 0x0000000109009824 */ /* 0x000fe400078e0a08 */
[----:B------:R-:W-:Y:S02]  /*5020*/  @!P1 IMAD.IADD R8, R8, 0x1, -R9 ;  /* 0x0000000108089824 */ /* 0x000fe400078e0a09 */
[----:B------:R-:W-:Y:S02]  /*5030*/  @!P1 IMAD R11, R0, R2, R11 ;  /* 0x00000002000b9224 */ /* 0x000fe400078e020b */
[----:B------:R-:W-:Y:S01]  /*5040*/  @!P1 IMAD R10, R8, R12, R10 ;  /* 0x0000000c080a9224 */ /* 0x000fe200078e020a */
[----:B-12---:R-:W-:Y:S06]  /*5050*/  @!P5 BRA `(.L_x_79) ;  /* 0x0000004000c4d947 */ /* 0x006fec0003800000 */
.L_x_165:
[----:B------:R-:W-:Y:S01]  /*5060*/  @!P4 IADD3 R2, P0, PT, R32, 0x580, RZ ;  /* 0x000005802002c810 */ /* 0x000fe20007f1e0ff */
[----:B------:R-:W-:Y:S01]  /*5070*/  VOTEU.ALL UP1, P4 ;  /* 0x0000000000ff7886 */ /* 0x000fe20002020000 */
[----:B------:R-:W-:Y:S01]  /*5080*/  R2UR UR12, R65 ;  /* 0x00000000410c72ca */ /* 0x000fe200000e0000 */
[----:B------:R-:W-:Y:S01]  /*5090*/  UMOV UR18, 0x0 ;  /* 0x0000000000127882 */ /* 0x000fe20000000000 */
[----:B------:R-:W-:Y:S01]  /*50a0*/  @!P4 R2UR UR6, R2 ;  /* 0x000000000206c2ca */ /* 0x000fe200000e0000 */
[----:B-1----:R-:W-:Y:S01]  /*50b0*/  @!P4 IMAD.X R0, RZ, RZ, R33, P0 ;  /* 0x000000ffff00c224 */ /* 0x002fe200000e0621 */
[----:B------:R-:W-:Y:S01]  /*50c0*/  @!UP1 UIADD3 UR10, UPT, UPT, UR34, 0x60, URZ ;  /* 0x00000060220a9890 */ /* 0x000fe2000fffe0ff */
[C---:B------:R-:W-:Y:S01]  /*50d0*/  ISETP.NE.AND P0, PT, R29.reuse, 0x2, PT ;  /* 0x000000021d00780c */ /* 0x040fe20003f05270 */
[----:B------:R-:W-:Y:S01]  /*50e0*/  @!UP1 UIADD3 UR8, UPT, UPT, UR4, 0x6400, URZ ;  /* 0x0000640004089890 */ /* 0x000fe2000fffe0ff */
[----:B------:R-:W-:Y:S01]  /*50f0*/  LOP3.LUT R30, R30, 0x1, RZ, 0x3c, !PT ;  /* 0x000000011e1e7812 */ /* 0x000fe200078e3cff */
[----:B------:R-:W-:Y:S01]  /*5100*/  @!UP1 UIADD3 UR9, UPT, UPT, UR4, 0x38, URZ ;  /* 0x0000003804099890 */ /* 0x000fe2000fffe0ff */
[----:B------:R-:W-:Y:S01]  /*5110*/  @!P4 R2UR UR5, R0 ;  /* 0x000000000005c2ca */ /* 0x000fe200000e0000 */
[----:B------:R-:W-:Y:S01]  /*5120*/  VOTEU.ALL UP1, P4 ;  /* 0x0000000000ff7886 */ /* 0x000fe20002020000 */
[----:B------:R-:W-:Y:S01]  /*5130*/  UMOV UR19, 0x10000000 ;  /* 0x1000000000137882 */ /* 0x000fe20000000000 */
[----:B------:R-:W-:Y:S01]  /*5140*/  UMOV UR11, UR35 ;  /* 0x00000023000b7c82 */ /* 0x000fe20008000000 */
[----:B------:R-:W-:Y:S01]  /*5150*/  SEL R0, RZ, 0x1, P0 ;  /* 0x00000001ff007807 */ /* 0x000fe20000000000 */
[----:B------:R-:W-:Y:S01]  /*5160*/  IMAD.IADD R14, R10, 0x1, R62 ;  /* 0x000000010a0e7824 */ /* 0x000fe200078e023e */
[----:B------:R-:W-:Y:S01]  /*5170*/  SEL R29, R29, RZ, P0 ;  /* 0x000000ff1d1d7207 */ /* 0x000fe20000000000 */
[----:B------:R-:W-:Y:S01]  /*5180*/  IMAD.U32 R8, RZ, RZ, UR6 ;  /* 0x00000006ff087e24 */ /* 0x000fe2000f8e00ff */
[----:B------:R-:W-:Y:S01]  /*5190*/  LOP3.LUT R28, R28, R0, RZ, 0x3c, !PT ;  /* 0x000000001c1c7212 */ /* 0x000fe200078e3cff */
[----:B------:R-:W-:Y:S03]  /*51a0*/  IMAD.IADD R15, R11, 0x1, R63 ;  /* 0x000000010b0f7824 */ /* 0x000fe600078e023f */
[----:B------:R-:W-:Y:S01]  /*51b0*/  @!P4 R2UR UR6, R8 ;  /* 0x000000000806c2ca */ /* 0x000fe200000e0000 */
[----:B------:R-:W-:Y:S01]  /*51c0*/  IMAD.U32 R9, RZ, RZ, UR5 ;  /* 0x00000005ff097e24 */ /* 0x000fe2000f8e00ff */
[----:B------:R-:W-:Y:S04]  /*51d0*/  @P3 R2UR UR5, R27 ;  /* 0x000000001b0532ca */ /* 0x000fe800000e0000 */
[----:B------:R-:W-:Y:S09]  /*51e0*/  @!P4 R2UR UR7, R9 ;  /* 0x000000000907c2ca */ /* 0x000ff200000e0000 */
[----:B------:R-:W-:Y:S04]  /*51f0*/  IMAD.U32 R65, RZ, RZ, UR5 ;  /* 0x00000005ff417e24 */ /* 0x000fe8000f8e00ff */
[----:B------:R3:W-:Y:S01]  /*5200*/  @!UP1 UTMALDG.3D [UR8], [UR6], desc[UR18] ;  /* 0x00001208060095b4 */ /* 0x0007e20008011000 */
[----:B------:R3:W-:Y:S01]  /*5210*/  @!P4 SYNCS.ARRIVE.TRANS64.RED.A0TR RZ, [UR4+0x38], R25 ;  /* 0x00003819ffffc9a7 */ /* 0x0007e20008300404 */
[----:B------:R-:W-:Y:S01]  /*5220*/  UPLOP3.LUT UP1, UPT, UPT, UPT, UPT, 0x80, 0x8 ;  /* 0x000000000008789c */ /* 0x000fe20003f2f070 */
[----:B------:R-:W-:Y:S01]  /*5230*/  SYNCS.ARRIVE.TRANS64.RED.A1T0 RZ, [UR13], RZ ;  /* 0x000000ffffff79a7 */ /* 0x000fe2000810040d */
[----:B------:R-:W-:Y:S09]  /*5240*/  @P3 BRA `(.L_x_80) ;  /* 0xfffffff000983947 */ /* 0x000ff2000383ffff */
[----:B------:R-:W-:-:S04]  /*5250*/  SHF.L.U32 R2, R30, 0x1f, RZ ;  /* 0x0000001f1e027819 */ /* 0x000fc800000006ff */
[----:B------:R-:W1:Y:S02]  /*5260*/  SYNCS.PHASECHK.TRANS64.TRYWAIT P0, [UR4+0x40], R2 ;  /* 0x00004002ff0075a7 */ /* 0x000e640008001104 */
[----:B-1----:R-:W-:Y:S05]  /*5270*/  @!P0 BRA `(.L_x_81) ;  /* 0x0000004000548947 */ /* 0x002fea0003800000 */
.L_x_167:
[----:B------:R-:W2:Y:S02]  /*5280*/  SYNCS.PHASECHK.TRANS64.TRYWAIT P0, [UR4+0x48], R2 ;  /* 0x00004802ff0075a7 */ /* 0x000ea40008001104 */
[----:B--2---:R-:W-:Y:S05]  /*5290*/  @!P0 BRA `(.L_x_82) ;  /* 0x0000004000648947 */ /* 0x004fea0003800000 */
.L_x_169:
[----:B------:R-:W2:Y:S02]  /*52a0*/  SYNCS.PHASECHK.TRANS64.TRYWAIT P0, [UR4+0x50], R2 ;  /* 0x00005002ff0075a7 */ /* 0x000ea40008001104 */
[----:B--2---:R-:W-:Y:S05]  /*52b0*/  @!P0 BRA `(.L_x_83) ;  /* 0x0000004000748947 */ /* 0x004fea0003800000 */
.L_x_171:
[----:B-1----:R-:W-:-:S07]  /*52c0*/  MOV R0, UR4 ;  /* 0x0000000400007c02 */ /* 0x002fce0008000f00 */
.L_x_84:
[----:B-1----:R-:W-:-:S04]  /*52d0*/  SHF.L.U32 R2, R30, 0x1f, RZ ;  /* 0x0000001f1e027819 */ /* 0x002fc800000006ff */
[----:B------:R1:W2:Y:S03]  /*52e0*/  SYNCS.PHASECHK.TRANS64.TRYWAIT P0, [R0+URZ+0x58], R2 ;  /* 0x00005802000075a7 */ /* 0x0002a600080011ff */
[----:B--2---:R-:W-:Y:S05]  /*52f0*/  @!P0 NANOSLEEP.SYNCS 0x989680 ;  /* 0x009896800000895d */ /* 0x004fea0003900000 */
[----:B------:R-:W2:Y:S02]  /*5300*/  @!P0 SYNCS.PHASECHK.TRANS64 P0, [R0+URZ+0x58], R2 ;  /* 0x00005802000085a7 */ /* 0x000ea400080010ff */
[----:B--23--:R-:W-:Y:S05]  /*5310*/  @P0 EXIT ;  /* 0x000000000000094d */ /* 0x00cfea0003800000 */
[----:B------:R-:W-:Y:S05]  /*5320*/  BRA `(.L_x_84) ;  /* 0xfffffffc00e87947 */ /* 0x000fea000383ffff */
.L_x_69:
[----:B------:R-:W-:-:S06]  /*5330*/  UISETP.GE.AND UP1, UPT, UR10, 0x4, UPT ;  /* 0x000000040a00788c */ /* 0x000fcc000bf26270 */
[----:B------:R-:W-:-:S13]  /*5340*/  PLOP3.LUT P0, PT, PT, PT, UP1, 0x80, 0x8 ;  /* 0x000000000008781c */ /* 0x000fda0003f0f018 */
[----:B------:R-:W-:Y:S05]  /*5350*/  @!P0 EXIT ;  /* 0x000000000000894d */ /* 0x000fea0003800000 */
[----:B------:R-:W-:Y:S01]  /*5360*/  BAR.SYNC.DEFER_BLOCKING 0x6, 0xa0 ;  /* 0x0182800000007b1d */ /* 0x000fe20000010000 */
[C---:B------:R-:W-:Y:S02]  /*5370*/  IMAD.SHL.U32 R4, R78.reuse, 0x20, RZ ;  /* 0x000000204e047824 */ /* 0x040fe400078e00ff */
[----:B------:R-:W-:Y:S02]  /*5380*/  HFMA2 R76, -RZ, RZ, 0, 1.9073486328125e-06 ;  /* 0x00000020ff4c7431 */ /* 0x000fe400000001ff */
[C---:B------:R-:W-:Y:S01]  /*5390*/  IMAD.SHL.U32 R69, R78.reuse, 0x4, RZ ;  /* 0x000000044e457824 */ /* 0x040fe200078e00ff */
[C---:B------:R-:W-:Y:S01]  /*53a0*/  R2P PR, R78.reuse, 0x6 ;  /* 0x000000064e007804 */ /* 0x040fe20000000000 */
[----:B------:R-:W-:Y:S01]  /*53b0*/  IMAD.U32 R32, R78, 0x10000, RZ ;  /* 0x000100004e207824 */ /* 0x000fe200078e00ff */
[----:B------:R-:W-:Y:S01]  /*53c0*/  UMOV UR36, 0x400 ;  /* 0x0000040000247882 */ /* 0x000fe20000000000 */
[----:B------:R-:W1:Y:S01]  /*53d0*/  LDC R68, c[0x0][0x370] ;  /* 0x0000dc00ff447b82 */ /* 0x000e620000000800 */
[----:B------:R-:W-:Y:S01]  /*53e0*/  ULEA UR36, UR45, UR36, 0x18 ;  /* 0x000000242d247291 */ /* 0x000fe2000f8ec0ff */
[----:B------:R-:W-:Y:S01]  /*53f0*/  LOP3.LUT R3, R4, 0xe0, RZ, 0xc0, !PT ;  /* 0x000000e004037812 */ /* 0x000fe200078ec0ff */
[----:B------:R-:W-:Y:S01]  /*5400*/  IMAD.SHL.U32 R2, R78, 0x10, RZ ;  /* 0x000000104e027824 */ /* 0x000fe200078e00ff */
[----:B------:R-:W-:Y:S01]  /*5410*/  LOP3.LUT R4, R4, 0x100, RZ, 0xc0, !PT ;  /* 0x0000010004047812 */ /* 0x000fe200078ec0ff */
[----:B------:R-:W-:Y:S01]  /*5420*/  UIADD3 UR4, UPT, UPT, UR36, 0x400, URZ ;  /* 0x0000040024047890 */ /* 0x000fe2000fffe0ff */
[----:B------:R-:W-:Y:S01]  /*5430*/  LOP3.LUT R69, R3, 0x1c, R69, 0xf8, !PT ;  /* 0x0000001c03457812 */ /* 0x000fe200078ef845 */
[----:B------:R-:W-:Y:S01]  /*5440*/  IMAD.MOV.U32 R77, RZ, RZ, 0x10 ;  /* 0x00000010ff4d7424 */ /* 0x000fe200078e00ff */
[----:B------:R-:W2:Y:S01]  /*5450*/  LDC R28, c[0x0][0xb0c] ;  /* 0x0002c300ff1c7b82 */ /* 0x000ea20000000800 */
[----:B------:R-:W-:Y:S01]  /*5460*/  SHF.R.U32.HI R3, RZ, 0x2, R78 ;  /* 0x00000002ff037819 */ /* 0x000fe2000001164e */
[----:B------:R-:W-:Y:S01]  /*5470*/  IMAD.MOV.U32 R75, RZ, RZ, 0x1 ;  /* 0x00000001ff4b7424 */ /* 0x000fe200078e00ff */
[----:B------:R-:W-:Y:S01]  /*5480*/  LOP3.LUT R32, R32, 0x600000, RZ, 0xc0, !PT ;  /* 0x0060000020207812 */ /* 0x000fe200078ec0ff */
[----:B------:R-:W-:Y:S01]  /*5490*/  IMAD.MOV.U32 R31, RZ, RZ, RZ ;  /* 0x000000ffff1f7224 */ /* 0x000fe200078e00ff */
[----:B------:R-:W-:Y:S01]  /*54a0*/  LOP3.LUT R2, R4, 0x600, R2, 0xf8, !PT ;  /* 0x0000060004027812 */ /* 0x000fe200078ef802 */
[----:B------:R-:W-:Y:S01]  /*54b0*/  IMAD.MOV.U32 R74, RZ, RZ, RZ ;  /* 0x000000ffff4a7224 */ /* 0x000fe200078e00ff */
[----:B------:R-:W-:Y:S01]  /*54c0*/  LOP3.LUT R69, R69, 0x4, R3, 0x78, !PT ;  /* 0x0000000445457812 */ /* 0x000fe200078e7803 */
[----:B------:R-:W4:Y:S01]  /*54d0*/  LDC R66, c[0x0][0xb20] ;  /* 0x0002c800ff427b82 */ /* 0x000f220000000800 */
[----:B------:R-:W3:Y:S01]  /*54e0*/  LDS R0, [UR36+0x120] ;  /* 0x00012024ff007984 */ /* 0x000ee20008000800 */
[----:B------:R-:W-:Y:S01]  /*54f0*/  LOP3.LUT R78, R78, 0x60, RZ, 0xc0, !PT ;  /* 0x000000604e4e7812 */ /* 0x000fe200078ec0ff */
[----:B------:R-:W-:Y:S01]  /*5500*/  IMAD.MOV.U32 R73, RZ, RZ, RZ ;  /* 0x000000ffff497224 */ /* 0x000fe200078e00ff */
[----:B------:R-:W-:Y:S01]  /*5510*/  LOP3.LUT R69, R2, R69, RZ, 0xfc, !PT ;  /* 0x0000004502457212 */ /* 0x000fe200078efcff */
[----:B------:R-:W-:Y:S01]  /*5520*/  IMAD.U32 R71, RZ, RZ, UR4 ;  /* 0x00000004ff477e24 */ /* 0x000fe2000f8e00ff */
[----:B------:R-:W-:Y:S01]  /*5530*/  MOV R81, RZ ;  /* 0x000000ff00517202 */ /* 0x000fe20000000f00 */
[----:B------:R-:W1:Y:S01]  /*5540*/  LDCU.64 UR50, c[0x0][0x348] ;  /* 0x00006900ff3277ac */ /* 0x000e620008000a00 */
[----:B------:R-:W1:Y:S01]  /*5550*/  LDC R27, c[0x0][0xb30] ;  /* 0x0002cc00ff1b7b82 */ /* 0x000e620000000800 */
[----:B------:R-:W-:-:S02]  /*5560*/  SEL R77, R77, 0xfffffff0, !P2 ;  /* 0xfffffff04d4d7807 */ /* 0x000fc40005000000 */
[----:B------:R-:W-:Y:S01]  /*5570*/  SEL R76, R76, 0xffffffe0, !P1 ;  /* 0xffffffe04c4c7807 */ /* 0x000fe20004800000 */
[----:B------:R-:W1:Y:S04]  /*5580*/  LDCU.64 UR46, c[0x0][0x888] ;  /* 0x00011100ff2e77ac */ /* 0x000e680008000a00 */
[----:B------:R-:W1:Y:S01]  /*5590*/  LDC.64 R60, c[0x0][0xb10] ;  /* 0x0002c400ff3c7b82 */ /* 0x000e620000000a00 */
[----:B------:R-:W1:Y:S01]  /*55a0*/  LDCU.64 UR48, c[0x0][0x890] ;  /* 0x00011200ff3077ac */ /* 0x000e620008000a00 */
[----:B------:R-:W-:Y:S01]  /*55b0*/  UMOV UR39, URZ ;  /* 0x000000ff00277c82 */ /* 0x000fe20008000000 */
[----:B------:R-:W-:-:S05]  /*55c0*/  UMOV UR37, URZ ;  /* 0x000000ff00257c82 */ /* 0x000fca0008000000 */
[----:B------:R-:W1:Y:S08]  /*55d0*/  LDC.64 R24, c[0x0][0xb18] ;  /* 0x0002c600ff187b82 */ /* 0x000e700000000a00 */
[----:B------:R-:W1:Y:S08]  /*55e0*/  LDC.64 R22, c[0x0][0xb28] ;  /* 0x0002ca00ff167b82 */ /* 0x000e700000000a00 */
[----:B------:R-:W1:Y:S01]  /*55f0*/  LDC.64 R58, c[0x0][0x8b0] ;  /* 0x00022c00ff3a7b82 */ /* 0x000e620000000a00 */
[----:B---3--:R-:W-:-:S07]  /*5600*/  IMAD.IADD R32, R0, 0x1, R32 ;  /* 0x0000000100207824 */ /* 0x008fce00078e0220 */
[----:B------:R-:W3:Y:S08]  /*5610*/  LDC.64 R56, c[0x0][0x8a8] ;  /* 0x00022a00ff387b82 */ /* 0x000ef00000000a00 */
[----:B--2-4-:R-:W1:Y:S02]  /*5620*/  LDC R67, c[0x0][0x374] ;  /* 0x0000dd00ff437b82 */ /* 0x014e640000000800 */
.L_x_128:
[----:B------:R-:W-:Y:S02]  /*5630*/  LEA R0, R81, UR36, 0x3 ;  /* 0x0000002451007c11 */ /* 0x000fe4000f8e18ff */
[----:B------:R-:W-:Y:S02]  /*5640*/  SHF.L.U32 R2, R73, 0x1f, RZ ;  /* 0x0000001f49027819 */ /* 0x000fe400000006ff */
[----:B------:R-:W-:Y:S02]  /*5650*/  LEA R16, R81, UR36, 0x4 ;  /* 0x0000002451107c11 */ /* 0x000fe4000f8e20ff */
[----:B------:R-:W2:Y:S02]  /*5660*/  SYNCS.PHASECHK.TRANS64.TRYWAIT P0, [R0+URZ+0x70], R2 ;  /* 0x00007002000075a7 */ /* 0x000ea400080011ff */
[----:B--2---:R-:W-:Y:S05]  /*5670*/  @!P0 BRA `(.L_x_85) ;  /* 0x0000003c009c8947 */ /* 0x004fea0003800000 */
.L_x_172:
[----:B------:R-:W4:Y:S01]  /*5680*/  LDC.64 R10, c[0x0][0xb10] ;  /* 0x0002c400ff0a7b82 */ /* 0x000f220000000a00 */
[----:B------:R-:W3:Y:S01]  /*5690*/  LDS.128 R16, [R16+0x100] ;  /* 0x0001000010107984 */ /* 0x000ee20000000c00 */
[----:B-1----:R-:W-:Y:S01]  /*56a0*/  ISETP.NE.AND P1, PT, R27, 0x1, PT ;  /* 0x000000011b00780c */ /* 0x002fe20003f25270 */
[----:B--2---:R-:W-:Y:S01]  /*56b0*/  VIADD R0, R0, 0x80 ;  /* 0x0000008000007836 */ /* 0x004fe20000000000 */
[----:B------:R-:W-:Y:S04]  /*56c0*/  ISETP.GE.AND P0, PT, R26, 0x1, PT ;  /* 0x000000011a00780c */ /* 0x000fe80003f06270 */
[----:B------:R-:W1:Y:S01]  /*56d0*/  LDC.64 R8, c[0x0][0xb18] ;  /* 0x0002c600ff087b82 */ /* 0x000e620000000a00 */
[----:B------:R-:W-:Y:S01]  /*56e0*/  PRMT R0, RZ, 0x654, R0 ;  /* 0x00000654ff007816 */ /* 0x000fe20000000000 */
[----:B------:R-:W-:Y:S01]  /*56f0*/  @!PT LDS RZ, [RZ] ;  /* 0x00000000fffff984 */ /* 0x000fe20000000800 */
[----:B------:R-:W-:Y:S01]  /*5700*/  @!PT LDS RZ, [RZ] ;  /* 0x00000000fffff984 */ /* 0x000fe20000000800 */
[----:B------:R-:W-:Y:S01]  /*5710*/  @!PT LDS RZ, [RZ] ;  /* 0x00000000fffff984 */ /* 0x000fe20000000800 */
[----:B------:R-:W-:Y:S01]  /*5720*/  @!PT LDS RZ, [RZ] ;  /* 0x00000000fffff984 */ /* 0x000fe20000000800 */
[----:B------:R2:W-:Y:S06]  /*5730*/  MEMBAR.ALL.CTA ;  /* 0x0000000000007992 */ /* 0x0005ec0000008000 */
[----:B--2---:R-:W2:Y:S01]  /*5740*/  FENCE.VIEW.ASYNC.S ;  /* 0x00000000000073c6 */ /* 0x004ea20000000000 */
[----:B------:R-:W1:Y:S08]  /*5750*/  @!P1 LDC R12, c[0x0][0xb20] ;  /* 0x0002c800ff0c9b82 */ /* 0x000e700000000800 */
[----:B------:R-:W1:Y:S01]  /*5760*/  @!P1 LDC R7, c[0x0][0xb0c] ;  /* 0x0002c300ff079b82 */ /* 0x000e620000000800 */
[----:B--2---:R2:W-:Y:S01]  /*5770*/  SYNCS.ARRIVE.TRANS64.RED.A1T0 RZ, [R0+URZ], RZ ;  /* 0x000000ff00ff79a7 */ /* 0x0045e200081004ff */
[----:B---3--:R-:W-:Y:S04]  /*5780*/  LOP3.LUT P4, RZ, R18, 0x1, RZ, 0xc0, !PT ;  /* 0x0000000112ff7812 */ /* 0x008fe8000788c0ff */
[----:B------:R-:W-:Y:S09]  /*5790*/  P2R R79, PR, RZ, 0x10 ;  /* 0x00000010ff4f7803 */ /* 0x000ff20000000000 */
[----:B------:R-:W-:Y:S02]  /*57a0*/  @P4 MOV R30, R16 ;  /* 0x00000010001e4202 */ /* 0x000fe40000000f00 */
[----:B------:R-:W-:Y:S01]  /*57b0*/  @P4 LOP3.LUT R29, R17, 0xffff, RZ, 0xc0, !PT ;  /* 0x0000ffff111d4812 */ /* 0x000fe200078ec0ff */
[----:B--2-4-:R-:W-:Y:S06]  /*57c0*/  @!P0 BRA `(.L_x_86) ;  /* 0x0000000000a48947 */ /* 0x014fec0003800000 */
[-C--:B------:R-:W-:Y:S01]  /*57d0*/  IMAD.HI.U32 R0, R67, R25.reuse, RZ ;  /* 0x0000001943007227 */ /* 0x080fe200078e00ff */
[----:B------:R-:W-:Y:S02]  /*57e0*/  ISETP.NE.AND P0, PT, R24, 0x1, PT ;  /* 0x000000011800780c */ /* 0x000fe40003f05270 */
[----:B------:R-:W-:Y:S01]  /*57f0*/  ISETP.NE.AND P2, PT, R26, 0x1, PT ;  /* 0x000000011a00780c */ /* 0x000fe20003f45270 */
[----:B------:R-:W-:Y:S01]  /*5800*/  IMAD.HI.U32 R4, R68, R60, RZ ;  /* 0x0000003c44047227 */ /* 0x000fe200078e00ff */
[----:B------:R-:W-:Y:S02]  /*5810*/  SHF.R.U32.HI R0, RZ, R66, R0 ;  /* 0x00000042ff007219 */ /* 0x000fe40000011600 */
[----:B------:R-:W-:Y:S01]  /*5820*/  ISETP.NE.AND P3, PT, R28, 0x1, PT ;  /* 0x000000011c00780c */ /* 0x000fe20003f65270 */
[----:B------:R-:W-:Y:S01]  /*5830*/  IMAD.HI.U32 R6, R29, R25, RZ ;  /* 0x000000191d067227 */ /* 0x000fe200078e00ff */
[-C--:B------:R-:W-:Y:S02]  /*5840*/  SHF.R.U32.HI R4, RZ, R61.reuse, R4 ;  /* 0x0000003dff047219 */ /* 0x080fe40000011604 */
        /* <DEDUP_REMOVED lines=14> */
[C---:B------:R-:W-:Y:S03]  /*5930*/  IMAD.HI.U32 R0, R3.reuse, R22, RZ ;  /* 0x0000001603007227 */ /* 0x040fe600078e00ff */
[C---:B------:R-:W-:Y:S02]  /*5940*/  ISETP.GE.OR P0, PT, R2.reuse, R5, P0 ;  /* 0x000000050200720c */ /* 0x040fe40000706670 */
[----:B------:R-:W-:Y:S04]  /*5950*/  SHF.R.U32.HI R0, RZ, R23, R0 ;  /* 0x00000017ff007219 */ /* 0x000fe80000011600 */
[C---:B------:R-:W-:Y:S05]  /*5960*/  SEL R6, R3.reuse, R0, !P2 ;  /* 0x0000000003067207 */ /* 0x040fea0005000000 */
        /* <DEDUP_REMOVED lines=14> */
[----:B------:R-:W-:Y:S07]  /*5a50*/  IMAD R29, R3, R24, R29 ;  /* 0x00000018031d7224 */ /* 0x000fee00078e021d */
.L_x_86:
[----:B-1----:R-:W-:Y:S01]  /*5a60*/  @!P1 ISETP.NE.AND P0, PT, R8, 0x1, PT ;  /* 0x000000010800980c */ /* 0x002fe20003f05270 */
[----:B------:R-:W-:Y:S01]  /*5a70*/  @!P1 IMAD.HI.U32 R2, R29, R9, RZ ;  /* 0x000000091d029227 */ /* 0x000fe200078e00ff */
[----:B------:R-:W-:Y:S01]  /*5a80*/  R2UR UR5, R15 ;  /* 0x000000000f0572ca */ /* 0x000fe200000e0000 */
[----:B------:R-:W-:Y:S01]  /*5a90*/  BSSY.RECONVERGENT B6, `(.L_x_87) ;  /* 0x0000031000067945 */ /* 0x000fe20003800200 */
[----:B------:R-:W-:Y:S01]  /*5aa0*/  R2UR UR4, R14 ;  /* 0x000000000e0472ca */ /* 0x000fe200000e0000 */
[C---:B------:R-:W-:Y:S01]  /*5ab0*/  @!P1 IMAD.HI.U32 R0, R30.reuse, R10, RZ ;  /* 0x0000000a1e009227 */ /* 0x040fe200078e00ff */
[----:B------:R-:W-:Y:S02]  /*5ac0*/  @!P1 SHF.R.U32.HI R2, RZ, R12, R2 ;  /* 0x0000000cff029219 */ /* 0x000fe40000011602 */
[----:B------:R-:W-:Y:S01]  /*5ad0*/  @!P1 ISETP.NE.AND P2, PT, R7, 0x1, PT ;  /* 0x000000010700980c */ /* 0x000fe20003f45270 */
[----:B------:R-:W-:Y:S01]  /*5ae0*/  VIADD R81, R81, 0x1 ;  /* 0x0000000151517836 */ /* 0x000fe20000000000 */
[----:B------:R-:W-:Y:S02]  /*5af0*/  @!P1 SEL R2, R29, R2, !P0 ;  /* 0x000000021d029207 */ /* 0x000fe40004000000 */
[----:B------:R-:W-:Y:S02]  /*5b00*/  @!P1 SHF.R.U32.HI R0, RZ, R11, R0 ;  /* 0x0000000bff009219 */ /* 0x000fe40000011600 */
[----:B------:R-:W-:Y:S01]  /*5b10*/  LOP3.LUT P0, RZ, R71, 0x3f0, RZ, 0xc0, !PT ;  /* 0x000003f047ff7812 */ /* 0x000fe2000780c0ff */
[----:B------:R-:W-:Y:S01]  /*5b20*/  USHF.L.U32 UR42, UR5, 0x6, URZ ;  /* 0x00000006052a7899 */ /* 0x000fe200080006ff */
[----:B------:R-:W-:Y:S01]  /*5b30*/  @!P1 SEL R3, R30, R0, !P2 ;  /* 0x000000001e039207 */ /* 0x000fe20005000000 */
[----:B------:R-:W-:Y:S01]  /*5b40*/  USHF.L.U32 UR41, UR4, 0x7, URZ ;  /* 0x0000000704297899 */ /* 0x000fe200080006ff */
[----:B------:R-:W-:Y:S03]  /*5b50*/  @P4 SHF.R.U32.HI R72, RZ, 0x10, R17 ;  /* 0x00000010ff484819 */ /* 0x000fe60000011611 */
[----:B------:R-:W-:Y:S02]  /*5b60*/  @!P1 IMAD.IADD R0, R2, 0x1, -R3 ;  /* 0x0000000102009824 */ /* 0x000fe400078e0a03 */
[----:B------:R-:W-:Y:S02]  /*5b70*/  @!P1 IMAD.IADD R2, R3, 0x1, -R2 ;  /* 0x0000000103029824 */ /* 0x000fe400078e0a02 */
[----:B------:R-:W-:Y:S02]  /*5b80*/  @!P1 IMAD R30, R0, R7, R30 ;  /* 0x00000007001e9224 */ /* 0x000fe400078e021e */
[----:B------:R-:W-:Y:S01]  /*5b90*/  @!P1 IMAD R29, R2, R8, R29 ;  /* 0x00000008021d9224 */ /* 0x000fe200078e021d */
[----:B------:R-:W-:Y:S06]  /*5ba0*/  @!P0 BRA `(.L_x_88) ;  /* 0x00000000007c8947 */ /* 0x000fec0003800000 */
[----:B------:R-:W1:Y:S01]  /*5bb0*/  LDCU.64 UR8, c[0x4][0x80] ;  /* 0x01001000ff0877ac */ /* 0x000e620008000a00 */
[----:B------:R-:W-:Y:S01]  /*5bc0*/  MOV R2, 0x0 ;  /* 0x0000000000027802 */ /* 0x000fe20000000f00 */
[----:B------:R-:W-:Y:S02]  /*5bd0*/  HFMA2 R12, -RZ, RZ, 0, 5.9604644775390625e-08 ;  /* 0x00000001ff0c7431 */ /* 0x000fe400000001ff */
[----:B------:R-:W-:Y:S01]  /*5be0*/  IMAD.MOV.U32 R8, RZ, RZ, 0x70 ;  /* 0x00000070ff087424 */ /* 0x000fe200078e00ff */
[----:B------:R2:W3:Y:S01]  /*5bf0*/  LDC.64 R14, c[0x4][R2] ;  /* 0x01000000020e7b82 */ /* 0x0004e20000000a00 */
[----:B------:R-:W4:Y:S01]  /*5c00*/  LDCU.64 UR6, c[0x4][0x88] ;  /* 0x01001100ff0677ac */ /* 0x000f220008000a00 */
[----:B------:R-:W-:Y:S01]  /*5c10*/  IMAD.MOV.U32 R13, RZ, RZ, RZ ;  /* 0x000000ffff0d7224 */ /* 0x000fe200078e00ff */
[----:B------:R-:W2:Y:S01]  /*5c20*/  LDCU.64 UR4, c[0x4][0x8] ;  /* 0x01000100ff0477ac */ /* 0x000ea20008000a00 */
[----:B-1----:R-:W-:Y:S01]  /*5c30*/  MOV R5, UR9 ;  /* 0x0000000900057c02 */ /* 0x002fe20008000f00 */
[----:B------:R-:W-:Y:S01]  /*5c40*/  IMAD.U32 R4, RZ, RZ, UR8 ;  /* 0x00000008ff047e24 */ /* 0x000fe2000f8e00ff */
[----:B----4-:R-:W-:Y:S01]  /*5c50*/  MOV R7, UR7 ;  /* 0x0000000700077c02 */ /* 0x010fe20008000f00 */
[----:B------:R-:W-:Y:S01]  /*5c60*/  IMAD.U32 R6, RZ, RZ, UR6 ;  /* 0x00000006ff067e24 */ /* 0x000fe2000f8e00ff */
[----:B--2---:R-:W-:Y:S01]  /*5c70*/  MOV R11, UR5 ;  /* 0x00000005000b7c02 */ /* 0x004fe20008000f00 */
[----:B------:R-:W-:Y:S02]  /*5c80*/  IMAD.U32 R10, RZ, RZ, UR4 ;  /* 0x00000004ff0a7e24 */ /* 0x000fe4000f8e00ff */
[----:B------:R-:W-:Y:S07]  /*5c90*/  LEPC R20, `(.L_x_89) ;  /* 0x000000001014794e */ /* 0x000fee0000000000 */
[----:B---3-5:R-:W-:Y:S05]  /*5ca0*/  CALL.ABS.NOINC R14 ;  /* 0x000000000e007343 */ /* 0x028fea0003c00000 */
.L_x_89:
[----:B------:R-:W1:Y:S01]  /*5cb0*/  LDCU.64 UR8, c[0x4][0x80] ;  /* 0x01001000ff0877ac */ /* 0x000e620008000a00 */
[----:B------:R-:W2:Y:S01]  /*5cc0*/  LDC.64 R2, c[0x4][R2] ;  /* 0x0100000002027b82 */ /* 0x000ea20000000a00 */
[----:B------:R-:W-:Y:S02]  /*5cd0*/  HFMA2 R12, -RZ, RZ, 0, 5.9604644775390625e-08 ;  /* 0x00000001ff0c7431 */ /* 0x000fe400000001ff */
[----:B------:R-:W-:Y:S02]  /*5ce0*/  IMAD.MOV.U32 R8, RZ, RZ, 0x70 ;  /* 0x00000070ff087424 */ /* 0x000fe400078e00ff */
[----:B------:R-:W-:Y:S01]  /*5cf0*/  IMAD.MOV.U32 R13, RZ, RZ, RZ ;  /* 0x000000ffff0d7224 */ /* 0x000fe200078e00ff */
[----:B------:R-:W3:Y:S01]  /*5d00*/  LDCU.64 UR6, c[0x4][0x88] ;  /* 0x01001100ff0677ac */ /* 0x000ee20008000a00 */
[----:B------:R-:W4:Y:S01]  /*5d10*/  LDCU.64 UR4, c[0x4][0x8] ;  /* 0x01000100ff0477ac */ /* 0x000f220008000a00 */
[----:B-1----:R-:W-:Y:S02]  /*5d20*/  MOV R4, UR8 ;  /* 0x0000000800047c02 */ /* 0x002fe40008000f00 */
[----:B------:R-:W-:Y:S02]  /*5d30*/  MOV R5, UR9 ;  /* 0x0000000900057c02 */ /* 0x000fe40008000f00 */
[----:B---3--:R-:W-:Y:S01]  /*5d40*/  MOV R7, UR7 ;  /* 0x0000000700077c02 */ /* 0x008fe20008000f00 */
[----:B------:R-:W-:Y:S01]  /*5d50*/  IMAD.U32 R6, RZ, RZ, UR6 ;  /* 0x00000006ff067e24 */ /* 0x000fe2000f8e00ff */
[----:B----4-:R-:W-:Y:S01]  /*5d60*/  MOV R11, UR5 ;  /* 0x00000005000b7c02 */ /* 0x010fe20008000f00 */
[----:B------:R-:W-:Y:S02]  /*5d70*/  IMAD.U32 R10, RZ, RZ, UR4 ;  /* 0x00000004ff0a7e24 */ /* 0x000fe4000f8e00ff */
[----:B------:R-:W-:Y:S07]  /*5d80*/  LEPC R20, `(.L_x_88) ;  /* 0x000000001014794e */ /* 0x000fee0000000000 */
[----:B--2---:R-:W-:Y:S05]  /*5d90*/  CALL.ABS.NOINC R2 ;  /* 0x0000000002007343 */ /* 0x004fea0003c00000 */
.L_x_88:
[----:B------:R-:W-:Y:S05]  /*5da0*/  BSYNC.RECONVERGENT B6 ;  /* 0x0000000000067941 */ /* 0x000fea0003800200 */
.L_x_87:
[----:B------:R-:W-:Y:S01]  /*5db0*/  ISETP.NE.U32.AND P4, PT, R58, RZ, PT ;  /* 0x000000ff3a00720c */ /* 0x000fe20003f85070 */
[----:B------:R-:W-:Y:S01]  /*5dc0*/  UISETP.NE.AND UP2, UPT, UR44, URZ, UPT ;  /* 0x000000ff2c00728c */ /* 0x000fe2000bf45270 */
[----:B------:R-:W-:Y:S01]  /*5dd0*/  ISETP.NE.U32.AND P2, PT, RZ, UR46, PT ;  /* 0x0000002eff007c0c */ /* 0x000fe2000bf45070 */
[----:B------:R-:W-:Y:S01]  /*5de0*/  UISETP.NE.U32.AND UP1, UPT, UR48, URZ, UPT ;  /* 0x000000ff3000728c */ /* 0x000fe2000bf25070 */
[----:B------:R-:W-:Y:S01]  /*5df0*/  ISETP.NE.AND.EX P4, PT, R59, RZ, PT, P4 ;  /* 0x000000ff3b00720c */ /* 0x000fe20003f85340 */
[----:B------:R-:W-:Y:S01]  /*5e00*/  UPLOP3.LUT UP0, UPT, UPT, UPT, UPT, 0x40, 0x4 ;  /* 0x000000000004789c */ /* 0x000fe20003f0e870 */
[----:B------:R-:W-:Y:S01]  /*5e10*/  ISETP.NE.AND.EX P2, PT, RZ, UR47, PT, P2 ;  /* 0x0000002fff007c0c */ /* 0x000fe2000bf45320 */
[----:B------:R-:W-:Y:S01]  /*5e20*/  UISETP.NE.AND.EX UP1, UPT, UR49, URZ, UPT, UP1 ;  /* 0x000000ff3100728c */ /* 0x000fe2000bf25310 */
[----:B------:R-:W-:Y:S04]  /*5e30*/  PLOP3.LUT P1, PT, PT, PT, UP2, 0x80, 0x8 ;  /* 0x000000000008781c */ /* 0x000fe80003f2f028 */
[----:B------:R-:W-:Y:S06]  /*5e40*/  @UP2 UPLOP3.LUT UP0, UPT, UPT, UPT, UP1, 0x80, 0x8 ;  /* 0x000000000008289c */ /* 0x000fec0003f0f010 */
[----:B------:R-:W-:Y:S01]  /*5e50*/  PLOP3.LUT P0, PT, PT, PT, UP0, 0x80, 0x8 ;  /* 0x000000000008781c */ /* 0x000fe20003f0f008 */
[----:B------:R-:W-:Y:S01]  /*5e60*/  @!UPT UIADD3 URZ, UPT, UPT, URZ, URZ, URZ ;  /* 0x000000fffffff290 */ /* 0x000fe2000fffe0ff */
[----:B------:R-:W-:Y:S11]  /*5e70*/  BRA.U !UP1, `(.L_x_90) ;  /* 0x00000001093c7547 */ /* 0x000ff6000b800000 */
[----:B------:R-:W-:Y:S01]  /*5e80*/  UISETP.NE.U32.AND UP0, UPT, UR46, URZ, UPT ;  /* 0x000000ff2e00728c */ /* 0x000fe2000bf05070 */
[----:B------:R-:W-:Y:S01]  /*5e90*/  R2UR UR6, R65 ;  /* 0x00000000410672ca */ /* 0x000fe200000e0000 */
[----:B------:R-:W-:Y:S02]  /*5ea0*/  HFMA2 R64, -RZ, RZ, 0, 5.9604644775390625e-08 ;  /* 0x00000001ff407431 */ /* 0x000fe400000001ff */
[----:B------:R-:W-:Y:S01]  /*5eb0*/  IMAD.MOV.U32 R0, RZ, RZ, 0x1 ;  /* 0x00000001ff007424 */ /* 0x000fe200078e00ff */
[----:B------:R-:W-:Y:S06]  /*5ec0*/  UISETP.NE.AND.EX UP0, UPT, UR47, URZ, UPT, UP0 ;  /* 0x000000ff2f00728c */ /* 0x000fec000bf05300 */
[----:B------:R-:W-:Y:S05]  /*5ed0*/  PLOP3.LUT P3, PT, PT, PT, UP0, 0x80, 0x8 ;  /* 0x000000000008781c */ /* 0x000fea0003f6f008 */
[----:B------:R-:W1:Y:S01]  /*5ee0*/  @UP0 LDCU.64 UR4, c[0x0][0x888] ;  /* 0x00011100ff0407ac */ /* 0x000e620008000a00 */
[----:B------:R-:W-:Y:S07]  /*5ef0*/  @UP0 UIMAD UR6, UR6, UR48, URZ ;  /* 0x00000030060602a4 */ /* 0x000fee000f8e02ff */
[----:B------:R-:W-:Y:S01]  /*5f00*/  @!P3 PRMT R64, R0, 0x7610, R64 ;  /* 0x000076100040b816 */ /* 0x000fe20000000040 */
[----:B-1----:R-:W-:Y:S06]  /*5f10*/  @UP0 UIMAD.WIDE UR4, UR6, 0x4, UR4 ;  /* 0x00000004060408a5 */ /* 0x002fec000f8e0204 */
[----:B------:R-:W-:Y:S02]  /*5f20*/  IMAD.U32 R2, RZ, RZ, UR4 ;  /* 0x00000004ff027e24 */ /* 0x000fe4000f8e00ff */
[----:B------:R-:W-:Y:S03]  /*5f30*/  IMAD.U32 R3, RZ, RZ, UR5 ;  /* 0x00000005ff037e24 */ /* 0x000fe6000f8e00ff */
[----:B------:R-:W1:Y:S02]  /*5f40*/  @!UP0 LDCU UR4, c[0x0][0x880] ;  /* 0x00011000ff0487ac */ /* 0x000e640008000800 */
[----:B-----5:R2:W5:Y:S02]  /*5f50*/  @P3 LDG.E R35, desc[UR52][R2.64] ;  /* 0x0000003402233981 */ /* 0x020564000c1e1900 */
[----:B-12---:R-:W-:Y:S02]  /*5f60*/  @!P3 MOV R35, UR4 ;  /* 0x000000040023bc02 */ /* 0x006fe40008000f00 */
.L_x_90:
[----:B------:R-:W-:Y:S05]  /*5f70*/  @!P4 BRA `(.L_x_91) ;  /* 0x000000000024c947 */ /* 0x000fea0003800000 */
[----:B------:R-:W-:Y:S02]  /*5f80*/  ISETP.NE.U32.AND P3, PT, R56, RZ, PT ;  /* 0x000000ff3800720c */ /* 0x000fe40003f65070 */
[----:B------:R-:W-:Y:S02]  /*5f90*/  R2UR UR4, R65 ;  /* 0x00000000410472ca */ /* 0x000fe400000e0000 */
[----:B------:R-:W-:Y:S11]  /*5fa0*/  ISETP.NE.AND.EX P3, PT, R57, RZ, PT, P3 ;  /* 0x000000ff3900720c */ /* 0x000ff60003f65330 */
[----:B------:R-:W-:Y:S02]  /*5fb0*/  @!UPT UIADD3 URZ, UPT, UPT, URZ, URZ, URZ ;  /* 0x000000fffffff290 */ /* 0x000fe4000fffe0ff */
[----:B------:R-:W1:Y:S01]  /*5fc0*/  @P3 LDC.64 R2, c[0x0][0x8a8] ;  /* 0x00022a00ff023b82 */ /* 0x000e620000000a00 */
[----:B------:R-:W-:Y:S04]  /*5fd0*/  @P3 IMAD R0, R58, UR4, RZ ;  /* 0x000000043a003c24 */ /* 0x000fe8000f8e02ff */
[----:B-1----:R-:W-:Y:S05]  /*5fe0*/  @P3 IMAD.WIDE R2, R0, 0x4, R2 ;  /* 0x0000000400023825 */ /* 0x002fea00078e0202 */
[----:B-----5:R1:W5:Y:S02]  /*5ff0*/  @P3 LDG.E R33, desc[UR52][R2.64] ;  /* 0x0000003402213981 */ /* 0x020364000c1e1900 */
[----:B-1----:R-:W2:Y:S02]  /*6000*/  @!P3 LDC R33, c[0x0][0x8a0] ;  /* 0x00022800ff21bb82 */ /* 0x002ea40000000800 */
.L_x_91:
[----:B-----5:R-:W-:Y:S01]  /*6010*/  FSETP.NEU.AND P3, PT, R35, RZ, PT ;  /* 0x000000ff2300720b */ /* 0x020fe20003f6d000 */
[----:B------:R-:W-:Y:S01]  /*6020*/  IMAD.SHL.U32 R89, R69, 0x4, RZ ;  /* 0x0000000445597824 */ /* 0x000fe200078e00ff */
[----:B------:R-:W-:Y:S01]  /*6030*/  SEL R4, RZ, 0xffffffff, P2 ;  /* 0xffffffffff047807 */ /* 0x000fe20001000000 */
[----:B------:R-:W-:Y:S01]  /*6040*/  BSSY B1, `(.L_x_92) ;  /* 0x0000043000017945 */ /* 0x000fe20003800000 */
[----:B------:R-:W-:Y:S01]  /*6050*/  @P1 LOP3.LUT P2, RZ, R64, 0xff, RZ, 0xc0, !PT ;  /* 0x000000ff40ff1812 */ /* 0x000fe2000784c0ff */
[----:B------:R-:W-:Y:S01]  /*6060*/  VIADD R84, R89, UR36 ;  /* 0x0000002459547c36 */ /* 0x000fe20008000000 */
[----:B------:R-:W-:Y:S01]  /*6070*/  @P1 SEL R0, RZ, 0xffffffff, P3 ;  /* 0xffffffffff001807 */ /* 0x000fe20001800000 */
[----:B------:R-:W-:Y:S01]  /*6080*/  IMAD.MOV.U32 R90, RZ, RZ, 0x1 ;  /* 0x00000001ff5a7424 */ /* 0x000fe200078e00ff */
[----:B------:R-:W-:Y:S01]  /*6090*/  LOP3.LUT R75, R75, 0x1, RZ, 0x3c, !PT ;  /* 0x000000014b4b7812 */ /* 0x000fe200078e3cff */
[----:B------:R-:W-:Y:S01]  /*60a0*/  IMAD.MOV.U32 R88, RZ, RZ, RZ ;  /* 0x000000ffff587224 */ /* 0x000fe200078e00ff */
[----:B------:R-:W-:Y:S02]  /*60b0*/  @P0 SEL R0, R4, R0, !P2 ;  /* 0x0000000004000207 */ /* 0x000fe40005000000 */
[----:B------:R-:W-:Y:S02]  /*60c0*/  CS2R R46, SRZ ;  /* 0x00000000002e7805 */ /* 0x000fe4000001ff00 */
[C---:B------:R-:W-:Y:S02]  /*60d0*/  LEA R85, R31.reuse, UR36, 0x3 ;  /* 0x000000241f557c11 */ /* 0x040fe4000f8e18ff */
[----:B------:R-:W-:Y:S02]  /*60e0*/  CS2R R44, SRZ ;  /* 0x00000000002c7805 */ /* 0x000fe4000001ff00 */
[----:B------:R-:W-:Y:S02]  /*60f0*/  @P1 LOP3.LUT R0, R0, 0x1, RZ, 0xc0, !PT ;  /* 0x0000000100001812 */ /* 0x000fe400078ec0ff */
[----:B------:R-:W-:Y:S02]  /*6100*/  CS2R R42, SRZ ;  /* 0x00000000002a7805 */ /* 0x000fe4000001ff00 */
[----:B------:R-:W-:Y:S02]  /*6110*/  SHF.L.U32 R2, R74, 0x1f, RZ ;  /* 0x0000001f4a027819 */ /* 0x000fe400000006ff */
[----:B------:R-:W-:Y:S02]  /*6120*/  CS2R R40, SRZ ;  /* 0x0000000000287805 */ /* 0x000fe4000001ff00 */
[----:B------:R-:W-:Y:S02]  /*6130*/  ISETP.NE.U32.OR P6, PT, R0, 0x1, !P1 ;  /* 0x000000010000780c */ /* 0x000fe40004fc5470 */
[----:B------:R-:W-:Y:S02]  /*6140*/  CS2R R50, SRZ ;  /* 0x0000000000327805 */ /* 0x000fe4000001ff00 */
[----:B------:R-:W-:Y:S02]  /*6150*/  PLOP3.LUT P2, PT, PT, PT, UP1, 0x80, 0x8 ;  /* 0x000000000008781c */ /* 0x000fe40003f4f018 */
[----:B------:R-:W-:Y:S02]  /*6160*/  CS2R R48, SRZ ;  /* 0x0000000000307805 */ /* 0x000fe4000001ff00 */
[----:B------:R-:W-:Y:S02]  /*6170*/  LEA.HI R34, R31, R31, RZ, 0x1 ;  /* 0x0000001f1f227211 */ /* 0x000fe400078f08ff */
[----:B------:R-:W-:Y:S02]  /*6180*/  CS2R R54, SRZ ;  /* 0x0000000000367805 */ /* 0x000fe4000001ff00 */
[----:B------:R-:W-:Y:S02]  /*6190*/  LOP3.LUT P4, R80, R64, 0xff, RZ, 0xc0, !PT ;  /* 0x000000ff40507812 */ /* 0x000fe4000788c0ff */
[----:B------:R-:W-:Y:S02]  /*61a0*/  CS2R R52, SRZ ;  /* 0x0000000000347805 */ /* 0x000fe4000001ff00 */
[----:B------:R-:W-:Y:S01]  /*61b0*/  SEL R3, RZ, 0xffffffff, P3 ;  /* 0xffffffffff037807 */ /* 0x000fe20001800000 */
[----:B------:R-:W-:Y:S01]  /*61c0*/  VIADD R86, R84, 0x400 ;  /* 0x0000040054567836 */ /* 0x000fe20000000000 */
[----:B------:R-:W-:Y:S01]  /*61d0*/  P2R R82, PR, RZ, 0x40 ;  /* 0x00000040ff527803 */ /* 0x000fe20000000000 */
[----:B------:R-:W-:Y:S01]  /*61e0*/  IMAD.IADD R83, R76, 0x1, R84 ;  /* 0x000000014c537824 */ /* 0x000fe200078e0254 */
[----:B------:R-:W-:Y:S02]  /*61f0*/  @P6 SHF.L.U32 R0, R75, 0x1f, RZ ;  /* 0x0000001f4b006819 */ /* 0x000fe400000006ff */
[----:B------:R-:W-:Y:S02]  /*6200*/  @P2 SEL R3, R4, R3, !P4 ;  /* 0x0000000304032207 */ /* 0x000fe40006000000 */
[----:B------:R1:W3:Y:S02]  /*6210*/  @P6 SYNCS.PHASECHK.TRANS64.TRYWAIT P1, [UR36+0x20], R0 ;  /* 0x00002000ff0065a7 */ /* 0x0002e40008021124 */
[----:B------:R-:W-:Y:S04]  /*6220*/  LOP3.LUT R3, R3, 0x1, RZ, 0xc0, !PT ;  /* 0x0000000103037812 */ /* 0x000fe800078ec0ff */
[----:B------:R-:W-:Y:S04]  /*6230*/  ISETP.NE.U32.AND P5, PT, R3, 0x1, PT ;  /* 0x000000010300780c */ /* 0x000fe80003fa5070 */
[----:B------:R-:W-:Y:S01]  /*6240*/  P2R R91, PR, RZ, 0x20 ;  /* 0x00000020ff5b7803 */ /* 0x000fe20000000000 */
[----:B------:R4:W2:Y:S01]  /*6250*/  SYNCS.PHASECHK.TRANS64.TRYWAIT P0, [R85+URZ+0x90], R2 ;  /* 0x00009002550075a7 */ /* 0x0008a200080011ff */
[C---:B-1----:R-:W-:Y:S01]  /*6260*/  IMAD.SHL.U32 R0, R34.reuse, 0x40, RZ ;  /* 0x0000004022007824 */ /* 0x042fe200078e00ff */
[----:B------:R-:W-:Y:S04]  /*6270*/  LOP3.LUT R34, R34, 0xffe, RZ, 0xc0, !PT ;  /* 0x00000ffe22227812 */ /* 0x000fe800078ec0ff */
[----:B------:R-:W-:Y:S01]  /*6280*/  LOP3.LUT R0, R0, 0xffffff80, RZ, 0xc0, !PT ;  /* 0xffffff8000007812 */ /* 0x000fe200078ec0ff */
[----:B------:R-:W-:Y:S04]  /*6290*/  IMAD.IADD R34, R31, 0x1, -R34 ;  /* 0x000000011f227824 */ /* 0x000fe800078e0a22 */
[----:B------:R-:W-:Y:S04]  /*62a0*/  IMAD.IADD R0, R32, 0x1, R0 ;  /* 0x0000000120007824 */ /* 0x000fe800078e0200 */
[----:B------:R-:W-:Y:S01]  /*62b0*/  IMAD R34, R34, 0x100000, R0 ;  /* 0x0010000022227824 */ /* 0x000fe200078e0200 */
[----:B---3--:R-:W-:Y:S01]  /*62c0*/  @P6 SEL R90, RZ, 0x1, !P1 ;  /* 0x00000001ff5a6807 */ /* 0x008fe20004800000 */
[----:B----4-:R-:W-:Y:S06]  /*62d0*/  @!P6 BRA `(.L_x_93) ;  /* 0x000000000064e947 */ /* 0x010fec0003800000 */
[----:B------:R-:W-:Y:S01]  /*62e0*/  @P5 IMAD R5, R77, 0x4, R86 ;  /* 0x000000044d055824 */ /* 0x000fe200078e0256 */
[----:B------:R-:W-:Y:S01]  /*62f0*/  ISETP.NE.AND P1, PT, R90, RZ, PT ;  /* 0x000000ff5a00720c */ /* 0x000fe20003f25270 */
[----:B------:R-:W-:Y:S01]  /*6300*/  IMAD.MOV.U32 R46, RZ, RZ, RZ ;  /* 0x000000ffff2e7224 */ /* 0x000fe200078e00ff */
[----:B------:R-:W-:Y:S01]  /*6310*/  BSSY B0, `(.L_x_94) ;  /* 0x000000d000007945 */ /* 0x000fe20003800000 */
[----:B------:R-:W-:Y:S01]  /*6320*/  @P5 IMAD.IADD R4, R76, 0x1, R5 ;  /* 0x000000014c045824 */ /* 0x000fe200078e0205 */
[----:B------:R-:W-:Y:S02]  /*6330*/  CS2R R42, SRZ ;  /* 0x00000000002a7805 */ /* 0x000fe4000001ff00 */
[----:B------:R-:W-:Y:S02]  /*6340*/  CS2R R40, SRZ ;  /* 0x0000000000287805 */ /* 0x000fe4000001ff00 */
[----:B------:R-:W-:Y:S02]  /*6350*/  CS2R R44, SRZ ;  /* 0x00000000002c7805 */ /* 0x000fe4000001ff00 */
[----:B------:R-:W-:Y:S02]  /*6360*/  CS2R R54, SRZ ;  /* 0x0000000000367805 */ /* 0x000fe4000001ff00 */
[----:B------:R-:W-:Y:S02]  /*6370*/  CS2R R52, SRZ ;  /* 0x0000000000347805 */ /* 0x000fe4000001ff00 */
[----:B------:R-:W-:Y:S02]  /*6380*/  CS2R R50, SRZ ;  /* 0x0000000000327805 */ /* 0x000fe4000001ff00 */
[----:B------:R-:W-:Y:S01]  /*6390*/  CS2R R48, SRZ ;  /* 0x0000000000307805 */ /* 0x000fe2000001ff00 */
[----:B------:R-:W-:Y:S06]  /*63a0*/  @P1 BRA `(.L_x_95) ;  /* 0x00000000000c1947 */ /* 0x000fec0003800000 */
[----:B------:R-:W-:Y:S04]  /*63b0*/  SHF.L.U32 R3, R75, 0x1f, RZ ;  /* 0x0000001f4b037819 */ /* 0x000fe800000006ff */
[----:B------:R-:W1:Y:S02]  /*63c0*/  SYNCS.PHASECHK.TRANS64.TRYWAIT P1, [UR36+0x20], R3 ;  /* 0x00002003ff0075a7 */ /* 0x000e640008021124 */
[----:B-1----:R-:W-:Y:S05]  /*63d0*/  @!P1 BRA `(.L_x_96) ;  /* 0x0000003000589947 */ /* 0x002fea0003800000 */
.L_x_95:
[----:B------:R-:W-:Y:S05]  /*63e0*/  BSYNC B0 ;  /* 0x0000000000007941 */ /* 0x000fea0003800000 */
.L_x_94:
[----:B------:R-:W-:Y:S01]  /*63f0*/  ISETP.NE.AND P1, PT, R91, RZ, PT ;  /* 0x000000ff5b00720c */ /* 0x000fe20003f25270 */
[----:B------:R-:W-:Y:S11]  /*6400*/  HFMA2 R88, -RZ, RZ, 0, 5.9604644775390625e-08 ;  /* 0x00000001ff587431 */ /* 0x000ff600000001ff */
[----:B------:R-:W-:Y:S01]  /*6410*/  @!UPT UIADD3 URZ, UPT, UPT, URZ, URZ, URZ ;  /* 0x000000fffffff290 */ /* 0x000fe2000fffe0ff */
[----:B------:R-:W-:Y:S05]  /*6420*/  @P1 WARPSYNC.ALL ;  /* 0x0000000000001948 */ /* 0x000fea0003800000 */
[----:B------:R3:W4:Y:S04]  /*6430*/  @P1 LDSM.16.M88.4 R40, [R5] ;  /* 0x000000000528183b */ /* 0x0007280000000200 */
[----:B------:R3:W1:Y:S04]  /*6440*/  @P1 LDSM.16.M88.4 R44, [R4] ;  /* 0x00000000042c183b */ /* 0x0006680000000200 */
[----:B------:R3:W1:Y:S04]  /*6450*/  @P1 LDSM.16.M88.4 R52, [R89+UR36+0x400] ;  /* 0x000400245934183b */ /* 0x0006680008000200 */
[----:B------:R3:W1:Y:S02]  /*6460*/  @P1 LDSM.16.M88.4 R48, [R83+0x400] ;  /* 0x000400005330183b */ /* 0x0006640000000200 */
.L_x_93:
[----:B------:R-:W-:Y:S05]  /*6470*/  BSYNC B1 ;  /* 0x0000000000017941 */ /* 0x000fea0003800000 */
.L_x_92:
[----:B-1----:R-:W-:Y:S04]  /*6480*/  SHF.R.U32.HI R0, RZ, 0x15, R34 ;  /* 0x00000015ff007819 */ /* 0x002fe80000011622 */
[----:B------:R-:W-:Y:S01]  /*6490*/  LOP3.LUT P1, RZ, R0, 0x3, R70, 0x48, !PT ;  /* 0x0000000300ff7812 */ /* 0x000fe20007824846 */
[----:B------:R-:W-:Y:S01]  /*64a0*/  @!UPT UIADD3 URZ, UPT, UPT, URZ, URZ, URZ ;  /* 0x000000fffffff290 */ /* 0x000fe2000fffe0ff */
[----:B--2---:R-:W-:Y:S11]  /*64b0*/  @P0 BRA `(.L_x_97) ;  /* 0x0000000000080947 */ /* 0x004ff60003800000 */
[----:B------:R-:W1:Y:S02]  /*64c0*/  SYNCS.PHASECHK.TRANS64.TRYWAIT P0, [R85+URZ+0x90], R2 ;  /* 0x00009002550075a7 */ /* 0x000e6400080011ff */
[----:B-1----:R-:W-:Y:S05]  /*64d0*/  @!P0 BRA `(.L_x_98) ;  /* 0x0000003000308947 */ /* 0x002fea0003800000 */
.L_x_97:
[----:B------:R-:W-:Y:S05]  /*64e0*/  @!P1 BRA `(.L_x_99) ;  /* 0x0000000000409947 */ /* 0x000fea0003800000 */
[----:B------:R-:W3:Y:S01]  /*64f0*/  LDCU.64 UR8, c[0x4][0x70] ;  /* 0x01000e00ff0877ac */ /* 0x000ee20008000a00 */
[----:B------:R-:W-:Y:S01]  /*6500*/  MOV R3, 0x0 ;  /* 0x0000000000037802 */ /* 0x000fe20000000f00 */
[----:B------:R-:W-:Y:S02]  /*6510*/  HFMA2 R12, -RZ, RZ, 0, 5.9604644775390625e-08 ;  /* 0x00000001ff0c7431 */ /* 0x000fe400000001ff */
[----:B------:R-:W-:Y:S02]  /*6520*/  IMAD.MOV.U32 R8, RZ, RZ, 0x192 ;  /* 0x00000192ff087424 */ /* 0x000fe400078e00ff */
[----:B------:R-:W-:Y:S01]  /*6530*/  IMAD.MOV.U32 R13, RZ, RZ, RZ ;  /* 0x000000ffff0d7224 */ /* 0x000fe200078e00ff */
[----:B------:R-:W2:Y:S01]  /*6540*/  LDCU.64 UR6, c[0x4][0x78] ;  /* 0x01000f00ff0677ac */ /* 0x000ea20008000a00 */
[----:B-1----:R-:W1:Y:S01]  /*6550*/  LDC.64 R2, c[0x4][R3] ;  /* 0x0100000003027b82 */ /* 0x002e620000000a00 */
[----:B------:R-:W5:Y:S01]  /*6560*/  LDCU.64 UR4, c[0x4][0x10] ;  /* 0x01000200ff0477ac */ /* 0x000f620008000a00 */
[----:B---3--:R-:W-:Y:S01]  /*6570*/  MOV R5, UR9 ;  /* 0x0000000900057c02 */ /* 0x008fe20008000f00 */
[----:B------:R-:W-:Y:S01]  /*6580*/  IMAD.U32 R4, RZ, RZ, UR8 ;  /* 0x00000008ff047e24 */ /* 0x000fe2000f8e00ff */
[----:B--2---:R-:W-:Y:S01]  /*6590*/  MOV R7, UR7 ;  /* 0x0000000700077c02 */ /* 0x004fe20008000f00 */
[----:B------:R-:W-:Y:S01]  /*65a0*/  IMAD.U32 R6, RZ, RZ, UR6 ;  /* 0x00000006ff067e24 */ /* 0x000fe2000f8e00ff */
[----:B-----5:R-:W-:Y:S01]  /*65b0*/  MOV R11, UR5 ;  /* 0x00000005000b7c02 */ /* 0x020fe20008000f00 */
[----:B------:R-:W-:Y:S02]  /*65c0*/  IMAD.U32 R10, RZ, RZ, UR4 ;  /* 0x00000004ff0a7e24 */ /* 0x000fe4000f8e00ff */
[----:B------:R-:W-:Y:S07]  /*65d0*/  LEPC R20, `(.L_x_99) ;  /* 0x000000001014794e */ /* 0x000fee0000000000 */
[----:B-1--4-:R-:W-:Y:S05]  /*65e0*/  CALL.ABS.NOINC R2 ;  /* 0x0000000002007343 */ /* 0x012fea0003c00000 */
.L_x_99:
[----:B------:R-:W-:Y:S01]  /*65f0*/  LOP3.LUT R20, R52, 0xffffe000, RZ, 0xc0, !PT ;  /* 0xffffe00034147812 */ /* 0x000fe200078ec0ff */
[----:B------:R-:W-:Y:S05]  /*6600*/  WARPSYNC.ALL ;  /* 0x0000000000007948 */ /* 0x000fea0003800000 */
[----:B------:R-:W-:Y:S01]  /*6610*/  R2UR UR4, R34 ;  /* 0x00000000220472ca */ /* 0x000fe200000e0000 */
[----:B------:R-:W-:Y:S01]  /*6620*/  IMAD.SHL.U32 R92, R77, 0x4, RZ ;  /* 0x000000044d5c7824 */ /* 0x000fe200078e00ff */
[----:B------:R-:W-:Y:S01]  /*6630*/  LOP3.LUT R21, R53, 0xffffe000, RZ, 0xc0, !PT ;  /* 0xffffe00035157812 */ /* 0x000fe200078ec0ff */
[----:B------:R-:W-:Y:S01]  /*6640*/  BSSY.RECONVERGENT B0, `(.L_x_100) ;  /* 0x0000059000007945 */ /* 0x000fe20003800200 */
[----:B------:R-:W-:Y:S02]  /*6650*/  ISETP.NE.AND P0, PT, R78, RZ, PT ;  /* 0x000000ff4e00720c */ /* 0x000fe40003f05270 */
[----:B------:R-:W-:Y:S05]  /*6660*/  IADD3 R86, PT, PT, R86, R92, RZ ;  /* 0x0000005c56567210 */ /* 0x000fea0007ffe0ff */
[----:B------:R-:W-:Y:S02]  /*6670*/  IMAD.IADD R87, R76, 0x1, R86 ;  /* 0x000000014c577824 */ /* 0x000fe400078e0256 */
[----:B---3--:R-:W2:Y:S02]  /*6680*/  LDTM.16dp128bit.x8 R4, tmem[UR4] ;  /* 0x00000004000479ee */ /* 0x008ea40008180000 */
[C---:B--2---:R-:W-:Y:S01]  /*6690*/  FMUL R0, R33.reuse, R4 ;  /* 0x0000000421007220 */ /* 0x044fe20000400000 */
[C---:B-1----:R-:W-:Y:S01]  /*66a0*/  FMUL R2, R33.reuse, R5 ;  /* 0x0000000521027220 */ /* 0x042fe20000400000 */
[C---:B------:R-:W-:Y:S01]  /*66b0*/  FMUL R3, R33.reuse, R6 ;  /* 0x0000000621037220 */ /* 0x040fe20000400000 */
[----:B------:R-:W-:Y:S01]  /*66c0*/  FMUL R4, R33, R8 ;  /* 0x0000000821047220 */ /* 0x000fe20000400000 */
[C---:B------:R-:W-:Y:S01]  /*66d0*/  FFMA R36, R35.reuse, R20, R0 ;  /* 0x0000001423247223 */ /* 0x040fe20000000000 */
[----:B------:R-:W-:Y:S01]  /*66e0*/  LOP3.LUT R0, R54, 0xffffe000, RZ, 0xc0, !PT ;  /* 0xffffe00036007812 */ /* 0x000fe200078ec0ff */
[----:B------:R-:W-:Y:S01]  /*66f0*/  FFMA R37, R35, R21, R2 ;  /* 0x0000001523257223 */ /* 0x000fe20000000002 */
[----:B------:R-:W-:Y:S01]  /*6700*/  LOP3.LUT R2, R55, 0xffffe000, RZ, 0xc0, !PT ;  /* 0xffffe00037027812 */ /* 0x000fe200078ec0ff */
[C---:B------:R-:W-:Y:S01]  /*6710*/  FMUL R5, R33.reuse, R9 ;  /* 0x0000000921057220 */ /* 0x040fe20000400000 */
[----:B------:R-:W-:Y:S01]  /*6720*/  F2FP.TF32.F32.PACK_B R36, R36 ;  /* 0x00000024ff24723e */ /* 0x000fe200024050ff */
[C---:B------:R-:W-:Y:S01]  /*6730*/  FMUL R8, R33.reuse, R12 ;  /* 0x0000000c21087220 */ /* 0x040fe20000400000 */
[----:B------:R-:W-:Y:S01]  /*6740*/  F2FP.TF32.F32.PACK_B R37, R37 ;  /* 0x00000025ff25723e */ /* 0x000fe200024050ff */
[C---:B------:R-:W-:Y:S01]  /*6750*/  FMUL R9, R33.reuse, R13 ;  /* 0x0000000d21097220 */ /* 0x040fe20000400000 */
[C---:B------:R-:W-:Y:S01]  /*6760*/  FMUL R12, R33.reuse, R16 ;  /* 0x00000010210c7220 */ /* 0x040fe20000400000 */
[----:B------:R-:W-:Y:S01]  /*6770*/  LOP3.LUT R16, R48, 0xffffe000, RZ, 0xc0, !PT ;  /* 0xffffe00030107812 */ /* 0x000fe200078ec0ff */
[C---:B------:R-:W-:Y:S01]  /*6780*/  FMUL R7, R33.reuse, R7 ;  /* 0x0000000721077220 */ /* 0x040fe20000400000 */
[----:B------:R-:W-:Y:S01]  /*6790*/  FMUL R13, R33, R17 ;  /* 0x00000011210d7220 */ /* 0x000fe20000400000 */
[----:B------:R-:W-:Y:S01]  /*67a0*/  LOP3.LUT R17, R49, 0xffffe000, RZ, 0xc0, !PT ;  /* 0xffffe00031117812 */ /* 0x000fe200078ec0ff */
[----:B------:R-:W-:Y:S01]  /*67b0*/  FFMA R38, R35, R0, R3 ;  /* 0x0000000023267223 */ /* 0x000fe20000000003 */
[----:B------:R-:W-:Y:S01]  /*67c0*/  LOP3.LUT R0, R50, 0xffffe000, RZ, 0xc0, !PT ;  /* 0xffffe00032007812 */ /* 0x000fe200078ec0ff */
[----:B------:R-:W-:Y:S01]  /*67d0*/  FMUL R6, R33, R10 ;  /* 0x0000000a21067220 */ /* 0x000fe20000400000 */
[----:B----4-:R-:W-:Y:S01]  /*67e0*/  LOP3.LUT R3, R41, 0xffffe000, RZ, 0xc0, !PT ;  /* 0xffffe00029037812 */ /* 0x010fe200078ec0ff */
[----:B------:R-:W-:Y:S01]  /*67f0*/  FFMA R39, R35, R2, R7 ;  /* 0x0000000223277223 */ /* 0x000fe20000000007 */
[----:B------:R-:W-:Y:S01]  /*6800*/  LOP3.LUT R2, R51, 0xffffe000, RZ, 0xc0, !PT ;  /* 0xffffe00033027812 */ /* 0x000fe200078ec0ff */
[C---:B------:R-:W-:Y:S01]  /*6810*/  FFMA R4, R35.reuse, R16, R4 ;  /* 0x0000001023047223 */ /* 0x040fe20000000004 */
[----:B------:R-:W-:Y:S01]  /*6820*/  LOP3.LUT R16, R42, 0xffffe000, RZ, 0xc0, !PT ;  /* 0xffffe0002a107812 */ /* 0x000fe200078ec0ff */
[C---:B------:R-:W-:Y:S01]  /*6830*/  FFMA R5, R35.reuse, R17, R5 ;  /* 0x0000001123057223 */ /* 0x040fe20000000005 */
[----:B------:R-:W-:Y:S01]  /*6840*/  F2FP.TF32.F32.PACK_B R38, R38 ;  /* 0x00000026ff26723e */ /* 0x000fe200024050ff */
[----:B------:R-:W-:Y:S01]  /*6850*/  FFMA R6, R35, R0, R6 ;  /* 0x0000000023067223 */ /* 0x000fe20000000006 */
[----:B------:R-:W-:Y:S01]  /*6860*/  LOP3.LUT R0, R40, 0xffffe000, RZ, 0xc0, !PT ;  /* 0xffffe00028007812 */ /* 0x000fe200078ec0ff */
[C---:B------:R-:W-:Y:S01]  /*6870*/  FMUL R11, R33.reuse, R11 ;  /* 0x0000000b210b7220 */ /* 0x040fe20000400000 */
[----:B------:R-:W-:Y:S01]  /*6880*/  F2FP.TF32.F32.PACK_B R39, R39 ;  /* 0x00000027ff27723e */ /* 0x000fe200024050ff */
[----:B------:R-:W-:Y:S01]  /*6890*/  FMUL R10, R33, R14 ;  /* 0x0000000e210a7220 */ /* 0x000fe20000400000 */
[----:B------:R-:W-:Y:S01]  /*68a0*/  F2FP.TF32.F32.PACK_B R4, R4 ;  /* 0x00000004ff04723e */ /* 0x000fe200024050ff */
[----:B------:R-:W-:Y:S01]  /*68b0*/  FFMA R7, R35, R2, R11 ;  /* 0x0000000223077223 */ /* 0x000fe2000000000b */
[----:B------:R-:W-:Y:S01]  /*68c0*/  LOP3.LUT R2, R43, 0xffffe000, RZ, 0xc0, !PT ;  /* 0xffffe0002b027812 */ /* 0x000fe200078ec0ff */
[----:B------:R-:W-:Y:S01]  /*68d0*/  FFMA R8, R35, R0, R8 ;  /* 0x0000000023087223 */ /* 0x000fe20000000008 */
[----:B------:R-:W-:Y:S01]  /*68e0*/  LOP3.LUT R0, R44, 0xffffe000, RZ, 0xc0, !PT ;  /* 0xffffe0002c007812 */ /* 0x000fe200078ec0ff */
[----:B------:R1:W-:Y:S01]  /*68f0*/  STSM.16.M88.4 [R84+0x400], R36 ;  /* 0x0004002454007844 */ /* 0x0003e20000000200 */
[----:B------:R-:W-:Y:S01]  /*6900*/  F2FP.TF32.F32.PACK_B R5, R5 ;  /* 0x00000005ff05723e */ /* 0x000fe200024050ff */
[----:B------:R-:W-:Y:S01]  /*6910*/  FMUL R15, R33, R15 ;  /* 0x0000000f210f7220 */ /* 0x000fe20000400000 */
[----:B------:R-:W-:Y:S01]  /*6920*/  F2FP.TF32.F32.PACK_B R6, R6 ;  /* 0x00000006ff06723e */ /* 0x000fe200024050ff */
[C---:B------:R-:W-:Y:S01]  /*6930*/  FFMA R9, R35.reuse, R3, R9 ;  /* 0x0000000323097223 */ /* 0x040fe20000000009 */
[C---:B------:R-:W-:Y:S01]  /*6940*/  FFMA R10, R35.reuse, R16, R10 ;  /* 0x00000010230a7223 */ /* 0x040fe2000000000a */
[----:B------:R-:W-:Y:S01]  /*6950*/  FFMA R11, R35, R2, R15 ;  /* 0x00000002230b7223 */ /* 0x000fe2000000000f */
[----:B------:R-:W-:Y:S01]  /*6960*/  LOP3.LUT R2, R45, 0xffffe000, RZ, 0xc0, !PT ;  /* 0xffffe0002d027812 */ /* 0x000fe200078ec0ff */
[----:B------:R-:W-:Y:S01]  /*6970*/  FFMA R12, R35, R0, R12 ;  /* 0x00000000230c7223 */ /* 0x000fe2000000000c */
[----:B------:R-:W-:Y:S01]  /*6980*/  LOP3.LUT R3, R46, 0xffffe000, RZ, 0xc0, !PT ;  /* 0xffffe0002e037812 */ /* 0x000fe200078ec0ff */
[----:B------:R-:W-:Y:S01]  /*6990*/  FMUL R14, R33, R18 ;  /* 0x00000012210e7220 */ /* 0x000fe20000400000 */
[----:B------:R-:W-:Y:S01]  /*69a0*/  LOP3.LUT R0, R47, 0xffffe000, RZ, 0xc0, !PT ;  /* 0xffffe0002f007812 */ /* 0x000fe200078ec0ff */
[----:B------:R-:W-:Y:S01]  /*69b0*/  FMUL R19, R33, R19 ;  /* 0x0000001321137220 */ /* 0x000fe20000400000 */
[----:B------:R-:W-:Y:S01]  /*69c0*/  F2FP.TF32.F32.PACK_B R7, R7 ;  /* 0x00000007ff07723e */ /* 0x000fe200024050ff */
[C---:B------:R-:W-:Y:S01]  /*69d0*/  FFMA R13, R35.reuse, R2, R13 ;  /* 0x00000002230d7223 */ /* 0x040fe2000000000d */
[C---:B------:R-:W-:Y:S01]  /*69e0*/  FFMA R14, R35.reuse, R3, R14 ;  /* 0x00000003230e7223 */ /* 0x040fe2000000000e */
[----:B------:R-:W-:Y:S01]  /*69f0*/  FFMA R15, R35, R0, R19 ;  /* 0x00000000230f7223 */ /* 0x000fe20000000013 */
[----:B------:R-:W-:Y:S01]  /*6a00*/  F2FP.TF32.F32.PACK_B R8, R8 ;  /* 0x00000008ff08723e */ /* 0x000fe200024050ff */
[----:B------:R1:W-:Y:S01]  /*6a10*/  STSM.16.M88.4 [R83+0x400], R4 ;  /* 0x0004000453007844 */ /* 0x0003e20000000200 */
[----:B------:R-:W-:Y:S02]  /*6a20*/  F2FP.TF32.F32.PACK_B R9, R9 ;  /* 0x00000009ff09723e */ /* 0x000fe400024050ff */
[----:B------:R-:W-:Y:S02]  /*6a30*/  F2FP.TF32.F32.PACK_B R10, R10 ;  /* 0x0000000aff0a723e */ /* 0x000fe400024050ff */
[----:B------:R-:W-:Y:S02]  /*6a40*/  F2FP.TF32.F32.PACK_B R11, R11 ;  /* 0x0000000bff0b723e */ /* 0x000fe400024050ff */
[----:B------:R-:W-:Y:S02]  /*6a50*/  F2FP.TF32.F32.PACK_B R12, R12 ;  /* 0x0000000cff0c723e */ /* 0x000fe400024050ff */
[----:B------:R-:W-:Y:S01]  /*6a60*/  F2FP.TF32.F32.PACK_B R13, R13 ;  /* 0x0000000dff0d723e */ /* 0x000fe200024050ff */
[----:B------:R1:W-:Y:S01]  /*6a70*/  STSM.16.M88.4 [R86], R8 ;  /* 0x0000000856007844 */ /* 0x0003e20000000200 */
[----:B------:R-:W-:Y:S02]  /*6a80*/  F2FP.TF32.F32.PACK_B R14, R14 ;  /* 0x0000000eff0e723e */ /* 0x000fe400024050ff */
[----:B------:R-:W-:Y:S05]  /*6a90*/  F2FP.TF32.F32.PACK_B R15, R15 ;  /* 0x0000000fff0f723e */ /* 0x000fea00024050ff */
[----:B------:R1:W-:Y:S01]  /*6aa0*/  STSM.16.M88.4 [R87], R12 ;  /* 0x0000000c57007844 */ /* 0x0003e20000000200 */
[----:B------:R-:W-:Y:S01]  /*6ab0*/  @!PT LDS RZ, [RZ] ;  /* 0x00000000fffff984 */ /* 0x000fe20000000800 */
[----:B------:R-:W-:Y:S01]  /*6ac0*/  @!PT LDS RZ, [RZ] ;  /* 0x00000000fffff984 */ /* 0x000fe20000000800 */
[----:B------:R-:W-:Y:S01]  /*6ad0*/  @!PT LDS RZ, [RZ] ;  /* 0x00000000fffff984 */ /* 0x000fe20000000800 */
[----:B------:R-:W-:Y:S01]  /*6ae0*/  @!PT LDS RZ, [RZ] ;  /* 0x00000000fffff984 */ /* 0x000fe20000000800 */
[----:B------:R2:W-:Y:S07]  /*6af0*/  MEMBAR.ALL.CTA ;  /* 0x0000000000007992 */ /* 0x0005ee0000008000 */
[----:B--2---:R-:W2:Y:S02]  /*6b00*/  FENCE.VIEW.ASYNC.S ;  /* 0x00000000000073c6 */ /* 0x004ea40000000000 */
[----:B--2---:R-:W-:Y:S06]  /*6b10*/  BAR.SYNC.DEFER_BLOCKING 0x1, 0x80 ;  /* 0x0042000000007b1d */ /* 0x004fec0000010000 */
[----:B------:R-:W-:Y:S05]  /*6b20*/  @P0 BRA `(.L_x_101) ;  /* 0x0000000000280947 */ /* 0x000fea0003800000 */
[----:B------:R-:W-:Y:S01]  /*6b30*/  UIADD3 UR4, UPT, UPT, UR36, 0x400, URZ ;  /* 0x0000040024047890 */ /* 0x000fe2000fffe0ff */
[----:B------:R-:W-:Y:S05]  /*6b40*/  R2UR UR43, R65 ;  /* 0x00000000412b72ca */ /* 0x000fea00000e0000 */
[----:B------:R-:W-:Y:S01]  /*6b50*/  IMAD.U32 R71, RZ, RZ, UR4 ;  /* 0x00000004ff477e24 */ /* 0x000fe2000f8e00ff */
[----:B------:R-:W-:Y:S04]  /*6b60*/  UIADD3 UR4, UP0, UPT, UR50, 0x680, URZ ;  /* 0x0000068032047890 */ /* 0x000fe8000ff1e0ff */
[----:B------:R-:W-:Y:S01]  /*6b70*/  R2UR UR40, R71 ;  /* 0x00000000472872ca */ /* 0x000fe200000e0000 */
[----:B------:R-:W-:Y:S11]  /*6b80*/  UIADD3.X UR5, UPT, UPT, URZ, UR51, URZ, UP0, !UPT ;  /* 0x00000033ff057290 */ /* 0x000ff600087fe4ff */
[----:B------:R-:W-:Y:S01]  /*6b90*/  @!UPT UIADD3 URZ, UPT, UPT, URZ, URZ, URZ ;  /* 0x000000fffffff290 */ /* 0x000fe2000fffe0ff */
[----:B------:R2:W-:Y:S01]  /*6ba0*/  UTMASTG.3D [UR40], [UR4] ;  /* 0x00000028040073b5 */ /* 0x0005e20008010000 */
[----:B------:R0:W-:Y:S01]  /*6bb0*/  UTMACMDFLUSH ;  /* 0x00000000000079b7 */ /* 0x0001e20000000000 */
[----:B--2---:R-:W-:Y:S04]  /*6bc0*/  DEPBAR.LE SB0, 0x1 ;  /* 0x000080400000791a */ /* 0x004fe80000000000 */
.L_x_101:
[----:B------:R-:W-:Y:S05]  /*6bd0*/  BSYNC.RECONVERGENT B0 ;  /* 0x0000000000007941 */ /* 0x000fea0003800200 */
.L_x_100:
[----:B------:R-:W-:Y:S01]  /*6be0*/  BAR.SYNC.DEFER_BLOCKING 0x1, 0x80 ;  /* 0x0042000000007b1d */ /* 0x000fe20000010000 */
[----:B------:R-:W-:Y:S01]  /*6bf0*/  ISETP.NE.AND P1, PT, R82, RZ, PT ;  /* 0x000000ff5200720c */ /* 0x000fe20003f25270 */
[----:B------:R-:W-:Y:S01]  /*6c00*/  UISETP.NE.AND UP0, UPT, UR39, URZ, UPT ;  /* 0x000000ff2700728c */ /* 0x000fe2000bf05270 */
[----:B------:R-:W-:Y:S11]  /*6c10*/  LEA R2, R88, UR36, 0x3 ;  /* 0x0000002458027c11 */ /* 0x000ff6000f8e18ff */
[----:B------:R-:W-:Y:S01]  /*6c20*/  @P1 SHF.L.U32 R3, R75, 0x1f, RZ ;  /* 0x0000001f4b031819 */ /* 0x000fe200000006ff */
[----:B------:R-:W-:Y:S06]  /*6c30*/  BRA.U !UP0, `(.L_x_102) ;  /* 0x0000000108247547 */ /* 0x000fec000b800000 */
[----:B-1----:R-:W-:Y:S01]  /*6c40*/  IMAD.U32 R4, RZ, RZ, UR37 ;  /* 0x00000025ff047e24 */ /* 0x002fe2000f8e00ff */
[----:B------:R-:W-:Y:S01]  /*6c50*/  MOV R0, UR45 ;  /* 0x0000002d00007c02 */ /* 0x000fe20008000f00 */
[----:B------:R-:W-:Y:S03]  /*6c60*/  UIADD3 UR4, UPT, UPT, UR37, 0x1, URZ ;  /* 0x0000000125047890 */ /* 0x000fe6000fffe0ff */
[----:B------:R-:W-:Y:S01]  /*6c70*/  @P1 LEA R4, R4, UR36, 0x3 ;  /* 0x0000002404041c11 */ /* 0x000fe2000f8e18ff */
[----:B------:R-:W-:Y:S04]  /*6c80*/  UISETP.NE.AND UP0, UPT, UR4, 0x4, UPT ;  /* 0x000000040400788c */ /* 0x000fe8000bf05270 */
[----:B------:R-:W-:Y:S01]  /*6c90*/  @P1 VIADD R4, R4, 0x40 ;  /* 0x0000004004041836 */ /* 0x000fe20000000000 */
[----:B------:R-:W-:Y:S04]  /*6ca0*/  USEL UR37, UR4, URZ, UP0 ;  /* 0x000000ff04257287 */ /* 0x000fe80008000000 */
[----:B------:R-:W-:Y:S04]  /*6cb0*/  @P1 PRMT R0, R0, 0x654, R4 ;  /* 0x0000065400001816 */ /* 0x000fe80000000004 */
[----:B------:R2:W-:Y:S04]  /*6cc0*/  @P1 SYNCS.ARRIVE.TRANS64.RED.A1T0 RZ, [R0+URZ], RZ ;  /* 0x000000ff00ff19a7 */ /* 0x0005e800081004ff */
.L_x_102:
[----:B------:R-:W3:Y:S01]  /*6cd0*/  @P1 SYNCS.PHASECHK.TRANS64.TRYWAIT P0, [R2+URZ+0x20], R3 ;  /* 0x00002003020015a7 */ /* 0x000ee200080011ff */
[----:B------:R-:W-:Y:S01]  /*6ce0*/  BSSY B1, `(.L_x_103) ;  /* 0x0000017000017945 */ /* 0x000fe20003800000 */
[----:B---3--:R-:W-:Y:S03]  /*6cf0*/  @P1 SEL R90, RZ, 0x1, !P0 ;  /* 0x00000001ff5a1807 */ /* 0x008fe60004000000 */
[----:B------:R-:W-:Y:S05]  /*6d00*/  @!P1 BRA `(.L_x_104) ;  /* 0x0000000000509947 */ /* 0x000fea0003800000 */
[----:B------:R-:W-:Y:S01]  /*6d10*/  ISETP.NE.AND P1, PT, R91, RZ, PT ;  /* 0x000000ff5b00720c */ /* 0x000fe20003f25270 */
[----:B------:R-:W-:Y:S01]  /*6d20*/  BSSY B0, `(.L_x_105) ;  /* 0x000000a000007945 */ /* 0x000fe20003800000 */
[----:B------:R-:W-:Y:S11]  /*6d30*/  ISETP.NE.AND P0, PT, R90, RZ, PT ;  /* 0x000000ff5a00720c */ /* 0x000ff60003f05270 */
[----:B-1----:R-:W-:Y:S04]  /*6d40*/  @P1 IMAD R5, R88, 0x2000, R89 ;  /* 0x0000200058051824 */ /* 0x002fe800078e0259 */
[----:B------:R-:W-:Y:S05]  /*6d50*/  @P1 VIADD R4, R5, UR36 ;  /* 0x0000002405041c36 */ /* 0x000fea0008000000 */
[----:B------:R-:W-:Y:S01]  /*6d60*/  @P1 IADD3 R3, PT, PT, R92, R4, RZ ;  /* 0x000000045c031210 */ /* 0x000fe20007ffe0ff */
[----:B------:R-:W-:Y:S01]  /*6d70*/  @P1 IMAD.IADD R4, R76, 0x1, R4 ;  /* 0x000000014c041824 */ /* 0x000fe200078e0204 */
[----:B------:R-:W-:Y:S06]  /*6d80*/  @P0 BRA `(.L_x_106) ;  /* 0x00000000000c0947 */ /* 0x000fec0003800000 */
[----:B--2---:R-:W-:Y:S04]  /*6d90*/  SHF.L.U32 R0, R75, 0x1f, RZ ;  /* 0x0000001f4b007819 */ /* 0x004fe800000006ff */
[----:B------:R-:W1:Y:S02]  /*6da0*/  SYNCS.PHASECHK.TRANS64.TRYWAIT P0, [R2+URZ+0x20], R0 ;  /* 0x00002000020075a7 */ /* 0x000e6400080011ff */
[----:B-1----:R-:W-:Y:S05]  /*6db0*/  @!P0 BRA `(.L_x_107) ;  /* 0x00000028000c8947 */ /* 0x002fea0003800000 */
.L_x_106:
[----:B------:R-:W-:Y:S05]  /*6dc0*/  BSYNC B0 ;  /* 0x0000000000007941 */ /* 0x000fea0003800000 */
.L_x_105:
[----:B------:R-:W-:Y:S02]  /*6dd0*/  ISETP.NE.AND P0, PT, R91, RZ, PT ;  /* 0x000000ff5b00720c */ /* 0x000fe40003f05270 */
[----:B------:R-:W-:Y:S11]  /*6de0*/  IADD3 R88, PT, PT, R88, 0x1, RZ ;  /* 0x0000000158587810 */ /* 0x000ff60007ffe0ff */
[----:B-12---:R-:W-:Y:S01]  /*6df0*/  @P0 IMAD.IADD R0, R76, 0x1, R3 ;  /* 0x000000014c000824 */ /* 0x006fe200078e0203 */
[----:B------:R-:W-:Y:S05]  /*6e00*/  @P0 WARPSYNC.ALL ;  /* 0x0000000000000948 */ /* 0x000fea0003800000 */
[----:B------:R3:W4:Y:S04]  /*6e10*/  @P0 LDSM.16.M88.4 R52, [R5+UR36+0x400] ;  /* 0x000400240534083b */ /* 0x0007280008000200 */
[----:B------:R3:W1:Y:S04]  /*6e20*/  @P0 LDSM.16.M88.4 R48, [R4+0x400] ;  /* 0x000400000430083b */ /* 0x0006680000000200 */
[----:B------:R3:W2:Y:S04]  /*6e30*/  @P0 LDSM.16.M88.4 R40, [R3+0x400] ;  /* 0x000400000328083b */ /* 0x0006a80000000200 */
[----:B------:R3:W1:Y:S02]  /*6e40*/  @P0 LDSM.16.M88.4 R44, [R0+0x400] ;  /* 0x00040000002c083b */ /* 0x0006640000000200 */
.L_x_104:
[----:B------:R-:W-:Y:S05]  /*6e50*/  BSYNC B1 ;  /* 0x0000000000017941 */ /* 0x000fea0003800000 */
.L_x_103:
[----:B--23--:R-:W-:Y:S05]  /*6e60*/  VIADD R0, R34, 0x20 ;  /* 0x0000002022007836 */ /* 0x00cfea0000000000 */
[----:B------:R-:W-:Y:S04]  /*6e70*/  SHF.R.U32.HI R0, RZ, 0x15, R0 ;  /* 0x00000015ff007819 */ /* 0x000fe80000011600 */
[----:B------:R-:W-:Y:S11]  /*6e80*/  LOP3.LUT P0, RZ, R0, 0x3, R70, 0x48, !PT ;  /* 0x0000000300ff7812 */ /* 0x000ff60007804846 */
[----:B------:R-:W-:Y:S02]  /*6e90*/  @!UPT UIADD3 URZ, UPT, UPT, URZ, URZ, URZ ;  /* 0x000000fffffff290 */ /* 0x000fe4000fffe0ff */
[----:B------:R-:W-:Y:S05]  /*6ea0*/  @!P0 BRA `(.L_x_108) ;  /* 0x0000000000408947 */ /* 0x000fea0003800000 */
[----:B------:R-:W2:Y:S01]  /*6eb0*/  LDCU.64 UR8, c[0x4][0x70] ;  /* 0x01000e00ff0877ac */ /* 0x000ea20008000a00 */
[----:B------:R-:W-:Y:S01]  /*6ec0*/  MOV R3, 0x0 ;  /* 0x0000000000037802 */ /* 0x000fe20000000f00 */
[----:B-1----:R-:W-:Y:S02]  /*6ed0*/  HFMA2 R12, -RZ, RZ, 0, 5.9604644775390625e-08 ;  /* 0x00000001ff0c7431 */ /* 0x002fe400000001ff */
[----:B------:R-:W-:Y:S02]  /*6ee0*/  IMAD.MOV.U32 R8, RZ, RZ, 0x192 ;  /* 0x00000192ff087424 */ /* 0x000fe400078e00ff */
[----:B------:R-:W-:Y:S01]  /*6ef0*/  IMAD.MOV.U32 R13, RZ, RZ, RZ ;  /* 0x000000ffff0d7224 */ /* 0x000fe200078e00ff */
[----:B------:R-:W1:Y:S01]  /*6f00*/  LDCU.64 UR6, c[0x4][0x78] ;  /* 0x01000f00ff0677ac */ /* 0x000e620008000a00 */
[----:B------:R-:W3:Y:S01]  /*6f10*/  LDC.64 R2, c[0x4][R3] ;  /* 0x0100000003027b82 */ /* 0x000ee20000000a00 */
[----:B------:R-:W5:Y:S01]  /*6f20*/  LDCU.64 UR4, c[0x4][0x10] ;  /* 0x01000200ff0477ac */ /* 0x000f620008000a00 */
[----:B--2---:R-:W-:Y:S01]  /*6f30*/  MOV R5, UR9 ;  /* 0x0000000900057c02 */ /* 0x004fe20008000f00 */
[----:B------:R-:W-:Y:S01]  /*6f40*/  IMAD.U32 R4, RZ, RZ, UR8 ;  /* 0x00000008ff047e24 */ /* 0x000fe2000f8e00ff */
[----:B-1----:R-:W-:Y:S01]  /*6f50*/  MOV R7, UR7 ;  /* 0x0000000700077c02 */ /* 0x002fe20008000f00 */
[----:B------:R-:W-:Y:S01]  /*6f60*/  IMAD.U32 R6, RZ, RZ, UR6 ;  /* 0x00000006ff067e24 */ /* 0x000fe2000f8e00ff */
[----:B-----5:R-:W-:Y:S01]  /*6f70*/  MOV R11, UR5 ;  /* 0x00000005000b7c02 */ /* 0x020fe20008000f00 */
[----:B------:R-:W-:Y:S02]  /*6f80*/  IMAD.U32 R10, RZ, RZ, UR4 ;  /* 0x00000004ff0a7e24 */ /* 0x000fe4000f8e00ff */
[----:B------:R-:W-:Y:S07]  /*6f90*/  LEPC R20, `(.L_x_108) ;  /* 0x000000001014794e */ /* 0x000fee0000000000 */
[----:B---34-:R-:W-:Y:S05]  /*6fa0*/  CALL.ABS.NOINC R2 ;  /* 0x0000000002007343 */ /* 0x018fea0003c00000 */
.L_x_108:
[----:B------:R-:W-:Y:S01]  /*6fb0*/  ISETP.NE.AND P6, PT, R82, RZ, PT ;  /* 0x000000ff5200720c */ /* 0x000fe20003fc5270 */
[----:B------:R-:W-:Y:S05]  /*6fc0*/  WARPSYNC.ALL ;  /* 0x0000000000007948 */ /* 0x000fea0003800000 */
[----:B------:R-:W-:Y:S01]  /*6fd0*/  R2UR UR4, R34 ;  /* 0x00000000220472ca */ /* 0x000fe200000e0000 */
[----:B------:R-:W-:Y:S01]  /*6fe0*/  IMAD.U32 R0, RZ, RZ, UR37 ;  /* 0x00000025ff007e24 */ /* 0x000fe2000f8e00ff */
[----:B----4-:R-:W-:Y:S01]  /*6ff0*/  LOP3.LUT R20, R52, 0xffffe000, RZ, 0xc0, !PT ;  /* 0xffffe00034147812 */ /* 0x010fe200078ec0ff */
[----:B------:R-:W-:Y:S01]  /*7000*/  IMAD.U32 R21, RZ, RZ, UR45 ;  /* 0x0000002dff157e24 */ /* 0x000fe2000f8e00ff */
[----:B------:R-:W-:Y:S01]  /*7010*/  ISETP.NE.AND P0, PT, R78, RZ, PT ;  /* 0x000000ff4e00720c */ /* 0x000fe20003f05270 */
[----:B------:R-:W-:Y:S02]  /*7020*/  BSSY.RECONVERGENT B0, `(.L_x_109) ;  /* 0x000005b000007945 */ /* 0x000fe40003800200 */
[----:B------:R-:W-:Y:S05]  /*7030*/  @P6 LEA R0, R0, UR36, 0x3 ;  /* 0x0000002400006c11 */ /* 0x000fea000f8e18ff */
[----:B------:R-:W-:Y:S01]  /*7040*/  @P6 VIADD R0, R0, 0x40 ;  /* 0x0000004000006836 */ /* 0x000fe20000000000 */
[----:B-1----:R-:W1:Y:S04]  /*7050*/  LDTM.16dp128bit.x8 R4, tmem[UR4+0x20] ;  /* 0x00002004000479ee */ /* 0x002e680008180000 */
[----:B------:R-:W-:Y:S01]  /*7060*/  @P6 PRMT R21, R21, 0x654, R0 ;  /* 0x0000065415156816 */ /* 0x000fe20000000000 */
[C---:B-1----:R-:W-:Y:S01]  /*7070*/  FMUL R0, R33.reuse, R4 ;  /* 0x0000000421007220 */ /* 0x042fe20000400000 */
[C---:B------:R-:W-:Y:S01]  /*7080*/  FMUL R4, R33.reuse, R8 ;  /* 0x0000000821047220 */ /* 0x040fe20000400000 */
[C---:B------:R-:W-:Y:S01]  /*7090*/  FMUL R8, R33.reuse, R12 ;  /* 0x0000000c21087220 */ /* 0x040fe20000400000 */
[----:B------:R-:W-:Y:S01]  /*70a0*/  FMUL R12, R33, R16 ;  /* 0x00000010210c7220 */ /* 0x000fe20000400000 */
[----:B------:R-:W-:Y:S01]  /*70b0*/  LOP3.LUT R16, R53, 0xffffe000, RZ, 0xc0, !PT ;  /* 0xffffe00035107812 */ /* 0x000fe200078ec0ff */
[C---:B------:R-:W-:Y:S01]  /*70c0*/  FMUL R2, R33.reuse, R5 ;  /* 0x0000000521027220 */ /* 0x040fe20000400000 */
[C---:B------:R-:W-:Y:S01]  /*70d0*/  FMUL R3, R33.reuse, R6 ;  /* 0x0000000621037220 */ /* 0x040fe20000400000 */
[----:B------:R-:W-:Y:S01]  /*70e0*/  FMUL R5, R33, R9 ;  /* 0x0000000921057220 */ /* 0x000fe20000400000 */
[----:B------:R-:W-:Y:S01]  /*70f0*/  FFMA R36, R35, R20, R0 ;  /* 0x0000001423247223 */ /* 0x000fe20000000000 */
[----:B------:R-:W-:Y:S01]  /*7100*/  LOP3.LUT R0, R54, 0xffffe000, RZ, 0xc0, !PT ;  /* 0xffffe00036007812 */ /* 0x000fe200078ec0ff */
[C---:B------:R-:W-:Y:S01]  /*7110*/  FMUL R6, R33.reuse, R10 ;  /* 0x0000000a21067220 */ /* 0x040fe20000400000 */
[C---:B------:R-:W-:Y:S01]  /*7120*/  FMUL R9, R33.reuse, R13 ;  /* 0x0000000d21097220 */ /* 0x040fe20000400000 */
[C---:B------:R-:W-:Y:S01]  /*7130*/  FMUL R10, R33.reuse, R14 ;  /* 0x0000000e210a7220 */ /* 0x040fe20000400000 */
[----:B------:R-:W-:Y:S01]  /*7140*/  F2FP.TF32.F32.PACK_B R36, R36 ;  /* 0x00000024ff24723e */ /* 0x000fe200024050ff */
[----:B------:R-:W-:Y:S01]  /*7150*/  FMUL R13, R33, R17 ;  /* 0x00000011210d7220 */ /* 0x000fe20000400000 */
[----:B------:R-:W-:Y:S01]  /*7160*/  LOP3.LUT R17, R55, 0xffffe000, RZ, 0xc0, !PT ;  /* 0xffffe00037117812 */ /* 0x000fe200078ec0ff */
[----:B------:R-:W-:Y:S01]  /*7170*/  FMUL R14, R33, R18 ;  /* 0x00000012210e7220 */ /* 0x000fe20000400000 */
[----:B------:R-:W-:Y:S01]  /*7180*/  LOP3.LUT R18, R48, 0xffffe000, RZ, 0xc0, !PT ;  /* 0xffffe00030127812 */ /* 0x000fe200078ec0ff */
[----:B------:R-:W-:Y:S01]  /*7190*/  FFMA R37, R35, R16, R2 ;  /* 0x0000001023257223 */ /* 0x000fe20000000002 */
[----:B------:R-:W-:Y:S01]  /*71a0*/  LOP3.LUT R2, R49, 0xffffe000, RZ, 0xc0, !PT ;  /* 0xffffe00031027812 */ /* 0x000fe200078ec0ff */
[----:B------:R-:W-:Y:S01]  /*71b0*/  FMUL R7, R33, R7 ;  /* 0x0000000721077220 */ /* 0x000fe20000400000 */
[----:B------:R-:W-:Y:S01]  /*71c0*/  LOP3.LUT R16, R41, 0xffffe000, RZ, 0xc0, !PT ;  /* 0xffffe00029107812 */ /* 0x000fe200078ec0ff */
[C---:B------:R-:W-:Y:S01]  /*71d0*/  FFMA R38, R35.reuse, R0, R3 ;  /* 0x0000000023267223 */ /* 0x040fe20000000003 */
[----:B------:R-:W-:Y:S01]  /*71e0*/  LOP3.LUT R0, R50, 0xffffe000, RZ, 0xc0, !PT ;  /* 0xffffe00032007812 */ /* 0x000fe200078ec0ff */
[C---:B------:R-:W-:Y:S01]  /*71f0*/  FFMA R39, R35.reuse, R17, R7 ;  /* 0x0000001123277223 */ /* 0x040fe20000000007 */
[----:B------:R-:W-:Y:S01]  /*7200*/  LOP3.LUT R3, R40, 0xffffe000, RZ, 0xc0, !PT ;  /* 0xffffe00028037812 */ /* 0x000fe200078ec0ff */
[C---:B------:R-:W-:Y:S01]  /*7210*/  FFMA R4, R35.reuse, R18, R4 ;  /* 0x0000001223047223 */ /* 0x040fe20000000004 */
[----:B------:R-:W-:Y:S01]  /*7220*/  F2FP.TF32.F32.PACK_B R37, R37 ;  /* 0x00000025ff25723e */ /* 0x000fe200024050ff */
[----:B------:R-:W-:Y:S01]  /*7230*/  FFMA R5, R35, R2, R5 ;  /* 0x0000000223057223 */ /* 0x000fe20000000005 */
[----:B------:R-:W-:Y:S01]  /*7240*/  LOP3.LUT R2, R51, 0xffffe000, RZ, 0xc0, !PT ;  /* 0xffffe00033027812 */ /* 0x000fe200078ec0ff */
[----:B------:R-:W-:Y:S01]  /*7250*/  FMUL R11, R33, R11 ;  /* 0x0000000b210b7220 */ /* 0x000fe20000400000 */
[----:B------:R-:W-:Y:S01]  /*7260*/  F2FP.TF32.F32.PACK_B R38, R38 ;  /* 0x00000026ff26723e */ /* 0x000fe200024050ff */
[C---:B------:R-:W-:Y:S01]  /*7270*/  FFMA R6, R35.reuse, R0, R6 ;  /* 0x0000000023067223 */ /* 0x040fe20000000006 */
[----:B------:R-:W-:Y:S01]  /*7280*/  LOP3.LUT R0, R42, 0xffffe000, RZ, 0xc0, !PT ;  /* 0xffffe0002a007812 */ /* 0x000fe200078ec0ff */
[----:B------:R-:W-:Y:S01]  /*7290*/  FFMA R7, R35, R2, R11 ;  /* 0x0000000223077223 */ /* 0x000fe2000000000b */
[----:B------:R-:W-:Y:S01]  /*72a0*/  LOP3.LUT R2, R43, 0xffffe000, RZ, 0xc0, !PT ;  /* 0xffffe0002b027812 */ /* 0x000fe200078ec0ff */
[----:B------:R-:W-:Y:S01]  /*72b0*/  FFMA R8, R35, R3, R8 ;  /* 0x0000000323087223 */ /* 0x000fe20000000008 */
[----:B------:R-:W-:Y:S01]  /*72c0*/  LOP3.LUT R3, R45, 0xffffe000, RZ, 0xc0, !PT ;  /* 0xffffe0002d037812 */ /* 0x000fe200078ec0ff */
[----:B------:R-:W-:Y:S01]  /*72d0*/  FFMA R9, R35, R16, R9 ;  /* 0x0000001023097223 */ /* 0x000fe20000000009 */
[----:B------:R-:W-:Y:S01]  /*72e0*/  F2FP.TF32.F32.PACK_B R39, R39 ;  /* 0x00000027ff27723e */ /* 0x000fe200024050ff */
[----:B------:R-:W-:Y:S01]  /*72f0*/  FMUL R15, R33, R15 ;  /* 0x0000000f210f7220 */ /* 0x000fe20000400000 */
[----:B------:R-:W-:Y:S01]  /*7300*/  LOP3.LUT R16, R46, 0xffffe000, RZ, 0xc0, !PT ;  /* 0xffffe0002e107812 */ /* 0x000fe200078ec0ff */
[C---:B------:R-:W-:Y:S01]  /*7310*/  FFMA R10, R35.reuse, R0, R10 ;  /* 0x00000000230a7223 */ /* 0x040fe2000000000a */
        /* <DEDUP_REMOVED lines=8> */
[----:B------:R-:W-:Y:S01]  /*73a0*/  F2FP.TF32.F32.PACK_B R6, R6 ;  /* 0x00000006ff06723e */ /* 0x000fe200024050ff */
[C---:B------:R-:W-:Y:S01]  /*73b0*/  FFMA R13, R35.reuse, R3, R13 ;  /* 0x00000003230d7223 */ /* 0x040fe2000000000d */
[----:B------:R-:W-:Y:S01]  /*73c0*/  F2FP.TF32.F32.PACK_B R7, R7 ;  /* 0x00000007ff07723e */ /* 0x000fe200024050ff */
[C---:B------:R-:W-:Y:S01]  /*73d0*/  FFMA R14, R35.reuse, R16, R14 ;  /* 0x00000010230e7223 */ /* 0x040fe2000000000e */
[----:B------:R-:W-:Y:S01]  /*73e0*/  FFMA R15, R35, R2, R19 ;  /* 0x00000002230f7223 */ /* 0x000fe20000000013 */
[----:B------:R-:W-:Y:S02]  /*73f0*/  F2FP.TF32.F32.PACK_B R8, R8 ;  /* 0x00000008ff08723e */ /* 0x000fe400024050ff */
[----:B------:R1:W-:Y:S01]  /*7400*/  STSM.16.M88.4 [R83+0x2400], R4 ;  /* 0x0024000453007844 */ /* 0x0003e20000000200 */
[----:B------:R-:W-:Y:S02]  /*7410*/  F2FP.TF32.F32.PACK_B R9, R9 ;  /* 0x00000009ff09723e */ /* 0x000fe400024050ff */
[----:B------:R-:W-:Y:S02]  /*7420*/  F2FP.TF32.F32.PACK_B R10, R10 ;  /* 0x0000000aff0a723e */ /* 0x000fe400024050ff */
[----:B------:R-:W-:Y:S02]  /*7430*/  F2FP.TF32.F32.PACK_B R11, R11 ;  /* 0x0000000bff0b723e */ /* 0x000fe400024050ff */
[----:B------:R-:W-:Y:S02]  /*7440*/  F2FP.TF32.F32.PACK_B R12, R12 ;  /* 0x0000000cff0c723e */ /* 0x000fe400024050ff */
[----:B------:R-:W-:Y:S01]  /*7450*/  F2FP.TF32.F32.PACK_B R13, R13 ;  /* 0x0000000dff0d723e */ /* 0x000fe200024050ff */
[----:B------:R1:W-:Y:S01]  /*7460*/  STSM.16.M88.4 [R86+0x2000], R8 ;  /* 0x0020000856007844 */ /* 0x0003e20000000200 */
[----:B------:R-:W-:Y:S02]  /*7470*/  F2FP.TF32.F32.PACK_B R14, R14 ;  /* 0x0000000eff0e723e */ /* 0x000fe400024050ff */
[----:B------:R-:W-:Y:S02]  /*7480*/  F2FP.TF32.F32.PACK_B R15, R15 ;  /* 0x0000000fff0f723e */ /* 0x000fe400024050ff */
[----:B------:R-:W-:Y:S02]  /*7490*/  LEA R0, R88, UR36, 0x3 ;  /* 0x0000002458007c11 */ /* 0x000fe4000f8e18ff */
[----:B------:R-:W-:Y:S01]  /*74a0*/  @P6 SHF.L.U32 R2, R75, 0x1f, RZ ;  /* 0x0000001f4b026819 */ /* 0x000fe200000006ff */
[----:B------:R1:W-:Y:S01]  /*74b0*/  STSM.16.M88.4 [R87+0x2000], R12 ;  /* 0x0020000c57007844 */ /* 0x0003e20000000200 */
        /* <DEDUP_REMOVED lines=8> */
[----:B------:R-:W-:Y:S01]  /*7540*/  UIADD3 UR4, UP0, UPT, UR50, 0x680, URZ ;  /* 0x0000068032047890 */ /* 0x000fe2000ff1e0ff */
[----:B------:R-:W-:Y:S01]  /*7550*/  R2UR UR11, R65 ;  /* 0x00000000410b72ca */ /* 0x000fe200000e0000 */
[----:B------:R-:W-:Y:S02]  /*7560*/  UIADD3 UR9, UPT, UPT, UR41, 0x20, URZ ;  /* 0x0000002029097890 */ /* 0x000fe4000fffe0ff */
[----:B------:R-:W-:Y:S02]  /*7570*/  UIADD3 UR8, UPT, UPT, UR36, 0x2400, URZ ;  /* 0x0000240024087890 */ /* 0x000fe4000fffe0ff */
[----:B------:R-:W-:Y:S01]  /*7580*/  UIADD3.X UR5, UPT, UPT, URZ, UR51, URZ, UP0, !UPT ;  /* 0x00000033ff057290 */ /* 0x000fe200087fe4ff */
[----:B------:R-:W-:Y:S08]  /*7590*/  UMOV UR10, UR42 ;  /* 0x0000002a000a7c82 */ /* 0x000ff00008000000 */
[----:B------:R2:W-:Y:S01]  /*75a0*/  UTMASTG.3D [UR8], [UR4] ;  /* 0x00000008040073b5 */ /* 0x0005e20008010000 */
[----:B------:R0:W-:Y:S01]  /*75b0*/  UTMACMDFLUSH ;  /* 0x00000000000079b7 */ /* 0x0001e20000000000 */
[----:B--2---:R-:W-:Y:S04]  /*75c0*/  DEPBAR.LE SB0, 0x1 ;  /* 0x000080400000791a */ /* 0x004fe80000000000 */
.L_x_110:
[----:B------:R-:W-:Y:S05]  /*75d0*/  BSYNC.RECONVERGENT B0 ;  /* 0x0000000000007941 */ /* 0x000fea0003800200 */
.L_x_109:
[----:B------:R-:W-:Y:S01]  /*75e0*/  BAR.SYNC.DEFER_BLOCKING 0x1, 0x80 ;  /* 0x0042000000007b1d */ /* 0x000fe20000010000 */
[----:B------:R-:W-:Y:S04]  /*75f0*/  UIADD3 UR4, UPT, UPT, UR37, 0x1, URZ ;  /* 0x0000000125047890 */ /* 0x000fe8000fffe0ff */
[----:B------:R-:W-:Y:S04]  /*7600*/  UISETP.NE.AND UP0, UPT, UR4, 0x4, UPT ;  /* 0x000000040400788c */ /* 0x000fe8000bf05270 */
[----:B------:R-:W-:Y:S01]  /*7610*/  USEL UR38, UR4, URZ, UP0 ;  /* 0x000000ff04267287 */ /* 0x000fe20008000000 */
[----:B------:R2:W-:Y:S01]  /*7620*/  @P6 SYNCS.ARRIVE.TRANS64.RED.A1T0 RZ, [R21+URZ], RZ ;  /* 0x000000ff15ff69a7 */ /* 0x0005e200081004ff */
[----:B------:R-:W-:Y:S01]  /*7630*/  BSSY B1, `(.L_x_111) ;  /* 0x0000018000017945 */ /* 0x000fe20003800000 */
[----:B------:R-:W3:Y:S02]  /*7640*/  @P6 SYNCS.PHASECHK.TRANS64.TRYWAIT P0, [R0+URZ+0x20], R2 ;  /* 0x00002002000065a7 */ /* 0x000ee400080011ff */
[----:B---3--:R-:W-:Y:S01]  /*7650*/  @P6 SEL R90, RZ, 0x1, !P0 ;  /* 0x00000001ff5a6807 */ /* 0x008fe20004000000 */
[----:B--2---:R-:W-:Y:S06]  /*7660*/  @!P6 BRA `(.L_x_112) ;  /* 0x000000000050e947 */ /* 0x004fec0003800000 */
        /* <DEDUP_REMOVED lines=8> */
[----:B------:R-:W-:Y:S04]  /*76f0*/  SHF.L.U32 R5, R75, 0x1f, RZ ;  /* 0x0000001f4b057819 */ /* 0x000fe800000006ff */
[----:B------:R-:W1:Y:S02]  /*7700*/  SYNCS.PHASECHK.TRANS64.TRYWAIT P0, [R0+URZ+0x20], R5 ;  /* 0x00002005000075a7 */ /* 0x000e6400080011ff */
[----:B-1----:R-:W-:Y:S05]  /*7710*/  @!P0 BRA `(.L_x_115) ;  /* 0x0000001c00c88947 */ /* 0x002fea0003800000 */
.L_x_114:
[----:B------:R-:W-:Y:S05]  /*7720*/  BSYNC B0 ;  /* 0x0000000000007941 */ /* 0x000fea0003800000 */
.L_x_113:
[----:B------:R-:W-:Y:S02]  /*7730*/  ISETP.NE.AND P0, PT, R91, RZ, PT ;  /* 0x000000ff5b00720c */ /* 0x000fe40003f05270 */
[----:B------:R-:W-:Y:S11]  /*7740*/  IADD3 R88, PT, PT, R88, 0x1, RZ ;  /* 0x0000000158587810 */ /* 0x000ff60007ffe0ff */
[----:B-1----:R-:W-:Y:S01]  /*7750*/  @P0 IMAD.IADD R0, R76, 0x1, R2 ;  /* 0x000000014c000824 */ /* 0x002fe200078e0202 */
[----:B------:R-:W-:Y:S05]  /*7760*/  @P0 WARPSYNC.ALL ;  /* 0x0000000000000948 */ /* 0x000fea0003800000 */
[----:B------:R2:W3:Y:S04]  /*7770*/  @P0 LDSM.16.M88.4 R52, [R4+UR36+0x400] ;  /* 0x000400240434083b */ /* 0x0004e80008000200 */
[----:B------:R2:W4:Y:S04]  /*7780*/  @P0 LDSM.16.M88.4 R48, [R3+0x400] ;  /* 0x000400000330083b */ /* 0x0005280000000200 */
[----:B------:R2:W1:Y:S04]  /*7790*/  @P0 LDSM.16.M88.4 R40, [R2+0x400] ;  /* 0x000400000228083b */ /* 0x0004680000000200 */
[----:B------:R2:W1:Y:S02]  /*77a0*/  @P0 LDSM.16.M88.4 R44, [R0+0x400] ;  /* 0x00040000002c083b */ /* 0x0004640000000200 */
.L_x_112:
[----:B------:R-:W-:Y:S05]  /*77b0*/  BSYNC B1 ;  /* 0x0000000000017941 */ /* 0x000fea0003800000 */
.L_x_111:
[----:B--2---:R-:W-:Y:S05]  /*77c0*/  VIADD R0, R34, 0x40 ;  /* 0x0000004022007836 */ /* 0x004fea0000000000 */
        /* <DEDUP_REMOVED lines=20> */
.L_x_116:
[----:B------:R-:W-:Y:S01]  /*7910*/  ISETP.NE.AND P6, PT, R82, RZ, PT ;  /* 0x000000ff5200720c */ /* 0x000fe20003fc5270 */
[----:B------:R-:W-:Y:S05]  /*7920*/  WARPSYNC.ALL ;  /* 0x0000000000007948 */ /* 0x000fea0003800000 */
[----:B------:R-:W-:Y:S01]  /*7930*/  R2UR UR4, R34 ;  /* 0x00000000220472ca */ /* 0x000fe200000e0000 */
[----:B------:R-:W-:Y:S01]  /*7940*/  IMAD.U32 R0, RZ, RZ, UR38 ;  /* 0x00000026ff007e24 */ /* 0x000fe2000f8e00ff */
[----:B---3--:R-:W-:Y:S01]  /*7950*/  LOP3.LUT R20, R52, 0xffffe000, RZ, 0xc0, !PT ;  /* 0xffffe00034147812 */ /* 0x008fe200078ec0ff */
        /* <DEDUP_REMOVED lines=24> */
[----:B----4-:R-:W-:Y:S01]  /*7ae0*/  LOP3.LUT R18, R48, 0xffffe000, RZ, 0xc0, !PT ;  /* 0xffffe00030127812 */ /* 0x010fe200078ec0ff */
        /* <DEDUP_REMOVED lines=68> */
.L_x_118:
[----:B------:R-:W-:Y:S05]  /*7f30*/  BSYNC.RECONVERGENT B0 ;  /* 0x0000000000007941 */ /* 0x000fea0003800200 */
.L_x_117:
        /* <DEDUP_REMOVED lines=12> */
[----:B------:R-:W-:Y:S04]  /*8000*/  @P1 IMAD R88, R88, 0x2000, R89 ;  /* 0x0000200058581824 */ /* 0x000fe800078e0259 */
[----:B------:R-:W-:Y:S05]  /*8010*/  @P1 VIADD R3, R88, UR36 ;  /* 0x0000002458031c36 */ /* 0x000fea0008000000 */
[----:B------:R-:W-:Y:S01]  /*8020*/  @P1 IADD3 R92, PT, PT, R92, R3, RZ ;  /* 0x000000035c5c1210 */ /* 0x000fe20007ffe0ff */
[----:B------:R-:W-:Y:S01]  /*8030*/  @P1 IMAD.IADD R3, R76, 0x1, R3 ;  /* 0x000000014c031824 */ /* 0x000fe200078e0203 */
[----:B------:R-:W-:Y:S06]  /*8040*/  @P0 BRA `(.L_x_122) ;  /* 0x00000000000c0947 */ /* 0x000fec0003800000 */
[----:B------:R-:W-:Y:S04]  /*8050*/  SHF.L.U32 R0, R75, 0x1f, RZ ;  /* 0x0000001f4b007819 */ /* 0x000fe800000006ff */
[----:B------:R-:W2:Y:S02]  /*8060*/  SYNCS.PHASECHK.TRANS64.TRYWAIT P0, [R2+URZ+0x20], R0 ;  /* 0x00002000020075a7 */ /* 0x000ea400080011ff */
[----:B--2---:R-:W-:Y:S05]  /*8070*/  @!P0 BRA `(.L_x_123) ;  /* 0x0000001400848947 */ /* 0x004fea0003800000 */
.L_x_122:
[----:B------:R-:W-:Y:S05]  /*8080*/  BSYNC B0 ;  /* 0x0000000000007941 */ /* 0x000fea0003800000 */
.L_x_121:
[----:B------:R-:W-:Y:S11]  /*8090*/  ISETP.NE.AND P0, PT, R91, RZ, PT ;  /* 0x000000ff5b00720c */ /* 0x000ff60003f05270 */
[----:B------:R-:W-:Y:S02]  /*80a0*/  @!UPT UIADD3 URZ, UPT, UPT, URZ, URZ, URZ ;  /* 0x000000fffffff290 */ /* 0x000fe4000fffe0ff */
[----:B--2---:R-:W-:Y:S01]  /*80b0*/  @P0 IADD3 R0, PT, PT, R76, R92, RZ ;  /* 0x0000005c4c000210 */ /* 0x004fe20007ffe0ff */
[----:B------:R-:W-:Y:S05]  /*80c0*/  @P0 WARPSYNC.ALL ;  /* 0x0000000000000948 */ /* 0x000fea0003800000 */
[----:B------:R2:W3:Y:S04]  /*80d0*/  @P0 LDSM.16.M88.4 R52, [R88+UR36+0x400] ;  /* 0x000400245834083b */ /* 0x0004e80008000200 */
[----:B------:R2:W4:Y:S04]  /*80e0*/  @P0 LDSM.16.M88.4 R48, [R3+0x400] ;  /* 0x000400000330083b */ /* 0x0005280000000200 */
[----:B------:R2:W1:Y:S04]  /*80f0*/  @P0 LDSM.16.M88.4 R40, [R92+0x400] ;  /* 0x000400005c28083b */ /* 0x0004680000000200 */
[----:B------:R2:W1:Y:S02]  /*8100*/  @P0 LDSM.16.M88.4 R44, [R0+0x400] ;  /* 0x00040000002c083b */ /* 0x0004640000000200 */
.L_x_120:
[----:B------:R-:W-:Y:S05]  /*8110*/  BSYNC B1 ;  /* 0x0000000000017941 */ /* 0x000fea0003800000 */
.L_x_119:
        /* <DEDUP_REMOVED lines=21> */
.L_x_124:
[----:B------:R-:W-:Y:S01]  /*8270*/  ISETP.NE.AND P0, PT, R78, RZ, PT ;  /* 0x000000ff4e00720c */ /* 0x000fe20003f05270 */
[----:B------:R-:W-:Y:S05]  /*8280*/  WARPSYNC.ALL ;  /* 0x0000000000007948 */ /* 0x000fea0003800000 */
[----:B------:R-:W-:Y:S01]  /*8290*/  R2UR UR4, R34 ;  /* 0x00000000220472ca */ /* 0x000fe200000e0000 */
[----:B------:R-:W-:Y:S01]  /*82a0*/  BSSY.RECONVERGENT B0, `(.L_x_125) ;  /* 0x000005c000007945 */ /* 0x000fe20003800200 */
[----:B---3--:R-:W-:Y:S02]  /*82b0*/  LOP3.LUT R0, R52, 0xffffe000, RZ, 0xc0, !PT ;  /* 0xffffe00034007812 */ /* 0x008fe400078ec0ff */
[----:B------:R-:W-:Y:S02]  /*82c0*/  LOP3.LUT R2, R53, 0xffffe000, RZ, 0xc0, !PT ;  /* 0xffffe00035027812 */ /* 0x000fe400078ec0ff */
[----:B------:R-:W-:Y:S02]  /*82d0*/  LOP3.LUT R3, R54, 0xffffe000, RZ, 0xc0, !PT ;  /* 0xffffe00036037812 */ /* 0x000fe400078ec0ff */
[----:B------:R-:W-:Y:S02]  /*82e0*/  LOP3.LUT R20, R55, 0xffffe000, RZ, 0xc0, !PT ;  /* 0xffffe00037147812 */ /* 0x000fe400078ec0ff */
[----:B----4-:R-:W-:Y:S02]  /*82f0*/  LOP3.LUT R21, R48, 0xffffe000, RZ, 0xc0, !PT ;  /* 0xffffe00030157812 */ /* 0x010fe400078ec0ff */
[----:B------:R-:W-:Y:S01]  /*8300*/  LOP3.LUT R34, R49, 0xffffe000, RZ, 0xc0, !PT ;  /* 0xffffe00031227812 */ /* 0x000fe200078ec0ff */
[----:B-1----:R-:W1:Y:S01]  /*8310*/  LDTM.16dp128bit.x8 R4, tmem[UR4+0x60] ;  /* 0x00006004000479ee */ /* 0x002e620008180000 */
[----:B------:R-:W-:Y:S01]  /*8320*/  R2UR UR4, R85 ;  /* 0x00000000550472ca */ /* 0x000fe200000e0000 */
[----:B------:R-:W-:Y:S01]  /*8330*/  NOP ;  /* 0x0000000000007918 */ /* 0x000fe20000000000 */
[----:B------:R-:W-:Y:S02]  /*8340*/  LOP3.LUT R36, R50, 0xffffe000, RZ, 0xc0, !PT ;  /* 0xffffe00032247812 */ /* 0x000fe400078ec0ff */
[----:B------:R-:W-:Y:S02]  /*8350*/  LOP3.LUT R37, R51, 0xffffe000, RZ, 0xc0, !PT ;  /* 0xffffe00033257812 */ /* 0x000fe400078ec0ff */
[----:B------:R-:W-:Y:S02]  /*8360*/  LOP3.LUT R38, R40, 0xffffe000, RZ, 0xc0, !PT ;  /* 0xffffe00028267812 */ /* 0x000fe400078ec0ff */
[----:B------:R-:W-:Y:S02]  /*8370*/  LOP3.LUT R39, R41, 0xffffe000, RZ, 0xc0, !PT ;  /* 0xffffe00029277812 */ /* 0x000fe400078ec0ff */
[----:B------:R-:W-:Y:S02]  /*8380*/  LOP3.LUT R40, R42, 0xffffe000, RZ, 0xc0, !PT ;  /* 0xffffe0002a287812 */ /* 0x000fe400078ec0ff */
[----:B------:R-:W-:Y:S01]  /*8390*/  LOP3.LUT R41, R43, 0xffffe000, RZ, 0xc0, !PT ;  /* 0xffffe0002b297812 */ /* 0x000fe200078ec0ff */
[----:B------:R-:W-:Y:S01]  /*83a0*/  UIADD3 UR4, UPT, UPT, UR4, 0xb0, URZ ;  /* 0x000000b004047890 */ /* 0x000fe2000fffe0ff */
[----:B------:R-:W-:Y:S02]  /*83b0*/  LOP3.LUT R42, R44, 0xffffe000, RZ, 0xc0, !PT ;  /* 0xffffe0002c2a7812 */ /* 0x000fe400078ec0ff */
[----:B------:R-:W-:Y:S01]  /*83c0*/  LOP3.LUT R43, R45, 0xffffe000, RZ, 0xc0, !PT ;  /* 0xffffe0002d2b7812 */ /* 0x000fe200078ec0ff */
[----:B------:R-:W-:Y:S01]  /*83d0*/  UPRMT UR4, UR45, 0x654, UR4 ;  /* 0x000006542d047896 */ /* 0x000fe20008000004 */
[----:B------:R-:W-:Y:S02]  /*83e0*/  LOP3.LUT R44, R46, 0xffffe000, RZ, 0xc0, !PT ;  /* 0xffffe0002e2c7812 */ /* 0x000fe400078ec0ff */
[----:B------:R-:W-:Y:S01]  /*83f0*/  LOP3.LUT R45, R47, 0xffffe000, RZ, 0xc0, !PT ;  /* 0xffffe0002f2d7812 */ /* 0x000fe200078ec0ff */
[C---:B-1----:R-:W-:Y:S01]  /*8400*/  FMUL R4, R33.reuse, R4 ;  /* 0x0000000421047220 */ /* 0x042fe20000400000 */
[C---:B------:R-:W-:Y:S01]  /*8410*/  FMUL R5, R33.reuse, R5 ;  /* 0x0000000521057220 */ /* 0x040fe20000400000 */
[C---:B------:R-:W-:Y:S01]  /*8420*/  FMUL R6, R33.reuse, R6 ;  /* 0x0000000621067220 */ /* 0x040fe20000400000 */
[----:B------:R-:W-:Y:S01]  /*8430*/  FMUL R7, R33, R7 ;  /* 0x0000000721077220 */ /* 0x000fe20000400000 */
[----:B------:R-:W-:Y:S01]  /*8440*/  FFMA R4, R35, R0, R4 ;  /* 0x0000000023047223 */ /* 0x000fe20000000004 */
[----:B------:R-:W-:Y:S01]  /*8450*/  FMUL R8, R33, R8 ;  /* 0x0000000821087220 */ /* 0x000fe20000400000 */
[----:B------:R-:W-:Y:S01]  /*8460*/  FFMA R5, R35, R2, R5 ;  /* 0x0000000223057223 */ /* 0x000fe20000000005 */
[----:B------:R-:W-:Y:S01]  /*8470*/  FMUL R9, R33, R9 ;  /* 0x0000000921097220 */ /* 0x000fe20000400000 */
[----:B------:R-:W-:Y:S01]  /*8480*/  FFMA R6, R35, R3, R6 ;  /* 0x0000000323067223 */ /* 0x000fe20000000006 */
[----:B------:R-:W-:Y:S01]  /*8490*/  F2FP.TF32.F32.PACK_B R4, R4 ;  /* 0x00000004ff04723e */ /* 0x000fe200024050ff */
[----:B------:R-:W-:Y:S01]  /*84a0*/  FMUL R10, R33, R10 ;  /* 0x0000000a210a7220 */ /* 0x000fe20000400000 */
[----:B------:R-:W-:Y:S01]  /*84b0*/  F2FP.TF32.F32.PACK_B R5, R5 ;  /* 0x00000005ff05723e */ /* 0x000fe200024050ff */
[----:B------:R-:W-:Y:S01]  /*84c0*/  FFMA R7, R35, R20, R7 ;  /* 0x0000001423077223 */ /* 0x000fe20000000007 */
[----:B------:R-:W-:Y:S01]  /*84d0*/  FMUL R11, R33, R11 ;  /* 0x0000000b210b7220 */ /* 0x000fe20000400000 */
        /* <DEDUP_REMOVED lines=8> */
[----:B------:R-:W-:Y:S01]  /*8560*/  F2FP.TF32.F32.PACK_B R6, R6 ;  /* 0x00000006ff06723e */ /* 0x000fe200024050ff */
[----:B------:R-:W-:Y:S01]  /*8570*/  FFMA R12, R35, R38, R12 ;  /* 0x00000026230c7223 */ /* 0x000fe2000000000c */
[----:B------:R-:W-:Y:S01]  /*8580*/  F2FP.TF32.F32.PACK_B R7, R7 ;  /* 0x00000007ff07723e */ /* 0x000fe200024050ff */
        /* <DEDUP_REMOVED lines=8> */
[C---:B------:R-:W-:Y:S01]  /*8610*/  FFMA R16, R35.reuse, R42, R16 ;  /* 0x0000002a23107223 */ /* 0x040fe20000000010 */
[----:B------:R-:W-:Y:S01]  /*8620*/  F2FP.TF32.F32.PACK_B R9, R9 ;  /* 0x00000009ff09723e */ /* 0x000fe200024050ff */
[----:B------:R-:W-:Y:S01]  /*8630*/  SYNCS.ARRIVE.TRANS64.RED.A1T0 RZ, [UR4], RZ ;  /* 0x000000ffffff79a7 */ /* 0x000fe20008100404 */
[----:B------:R1:W-:Y:S01]  /*8640*/  STSM.16.M88.4 [R84+0x6400], R4 ;  /* 0x0064000454007844 */ /* 0x0003e20000000200 */
        /* <DEDUP_REMOVED lines=14> */
[----:B------:R-:W-:Y:S05]  /*8730*/  F2FP.TF32.F32.PACK_B R19, R19 ;  /* 0x00000013ff13723e */ /* 0x000fea00024050ff */
        /* <DEDUP_REMOVED lines=18> */
.L_x_126:
[----:B------:R-:W-:Y:S05]  /*8860*/  BSYNC.RECONVERGENT B0 ;  /* 0x0000000000007941 */ /* 0x000fea0003800200 */
.L_x_125:
[----:B------:R-:W-:Y:S01]  /*8870*/  BAR.SYNC.DEFER_BLOCKING 0x1, 0x80 ;  /* 0x0042000000007b1d */ /* 0x000fe20000010000 */
[----:B------:R-:W-:Y:S01]  /*8880*/  UISETP.NE.AND UP0, UPT, UR39, -0x4, UPT ;  /* 0xfffffffc2700788c */ /* 0x000fe2000bf05270 */
[----:B------:R-:W-:Y:S08]  /*8890*/  IADD3 R31, PT, PT, R31, 0x1, RZ ;  /* 0x000000011f1f7810 */ /* 0x000ff00007ffe0ff */
[----:B------:R-:W-:Y:S05]  /*88a0*/  BRA.U !UP0, `(.L_x_127) ;  /* 0x0000000108287547 */ /* 0x000fea000b800000 */
[----:B------:R-:W-:Y:S01]  /*88b0*/  ISETP.NE.AND P0, PT, R82, RZ, PT ;  /* 0x000000ff5200720c */ /* 0x000fe20003f05270 */
[----:B------:R-:W-:Y:S01]  /*88c0*/  IMAD.U32 R2, RZ, RZ, UR37 ;  /* 0x00000025ff027e24 */ /* 0x000fe2000f8e00ff */
[----:B------:R-:W-:Y:S01]  /*88d0*/  UIADD3 UR4, UPT, UPT, UR37, 0x1, URZ ;  /* 0x0000000125047890 */ /* 0x000fe2000fffe0ff */
[----:B------:R-:W-:Y:S03]  /*88e0*/  IMAD.U32 R0, RZ, RZ, UR45 ;  /* 0x0000002dff007e24 */ /* 0x000fe6000f8e00ff */
[----:B------:R-:W-:Y:S04]  /*88f0*/  UISETP.NE.AND UP0, UPT, UR4, 0x4, UPT ;  /* 0x000000040400788c */ /* 0x000fe8000bf05270 */
[----:B------:R-:W-:Y:S03]  /*8900*/  USEL UR37, UR4, URZ, UP0 ;  /* 0x000000ff04257287 */ /* 0x000fe60008000000 */
[----:B------:R-:W-:Y:S05]  /*8910*/  @P0 LEA R2, R2, UR36, 0x3 ;  /* 0x0000002402020c11 */ /* 0x000fea000f8e18ff */
[----:B------:R-:W-:Y:S05]  /*8920*/  @P0 VIADD R2, R2, 0x40 ;  /* 0x0000004002020836 */ /* 0x000fea0000000000 */
[----:B------:R-:W-:Y:S04]  /*8930*/  @P0 PRMT R0, R0, 0x654, R2 ;  /* 0x0000065400000816 */ /* 0x000fe80000000002 */
[----:B------:R2:W-:Y:S03]  /*8940*/  @P0 SYNCS.ARRIVE.TRANS64.RED.A1T0 RZ, [R0+URZ], RZ ;  /* 0x000000ff00ff09a7 */ /* 0x0005e600081004ff */
.L_x_127:
[----:B------:R-:W-:Y:S01]  /*8950*/  ISETP.NE.AND P2, PT, R79, RZ, PT ;  /* 0x000000ff4f00720c */ /* 0x000fe20003f45270 */
[----:B------:R-:W-:Y:S01]  /*8960*/  UIADD3 UR39, UPT, UPT, UR39, 0x4, URZ ;  /* 0x0000000427277890 */ /* 0x000fe2000fffe0ff */
[----:B------:R-:W-:Y:S01]  /*8970*/  ISETP.NE.AND P0, PT, R81, 0x2, PT ;  /* 0x000000025100780c */ /* 0x000fe20003f05270 */
[----:B-1----:R-:W-:Y:S01]  /*8980*/  IMAD.IADD R14, R29, 0x1, R62 ;  /* 0x000000011d0e7824 */ /* 0x002fe200078e023e */
[----:B------:R-:W-:Y:S01]  /*8990*/  ISETP.NE.AND P1, PT, R31, 0x4, PT ;  /* 0x000000041f00780c */ /* 0x000fe20003f25270 */
[----:B------:R-:W-:Y:S01]  /*89a0*/  IMAD.IADD R15, R30, 0x1, R63 ;  /* 0x000000011e0f7824 */ /* 0x000fe200078e023f */
[----:B------:R-:W-:Y:S02]  /*89b0*/  SEL R2, RZ, 0x1, P0 ;  /* 0x00000001ff027807 */ /* 0x000fe40000000000 */
[----:B--2---:R-:W-:Y:S02]  /*89c0*/  SEL R0, RZ, 0x1, P1 ;  /* 0x00000001ff007807 */ /* 0x004fe40000800000 */
[----:B------:R-:W-:Y:S02]  /*89d0*/  LOP3.LUT R73, R73, R2, RZ, 0x3c, !PT ;  /* 0x0000000249497212 */ /* 0x000fe400078e3cff */
[----:B------:R-:W-:Y:S02]  /*89e0*/  LOP3.LUT R74, R74, R0, RZ, 0x3c, !PT ;  /* 0x000000004a4a7212 */ /* 0x000fe400078e3cff */
[----:B------:R-:W-:Y:S02]  /*89f0*/  @P2 R2UR UR4, R72 ;  /* 0x00000000480422ca */ /* 0x000fe400000e0000 */
[----:B------:R-:W-:Y:S02]  /*8a00*/  SEL R81, R81, RZ, P0 ;  /* 0x000000ff51517207 */ /* 0x000fe40000000000 */
[----:B------:R-:W-:Y:S09]  /*8a10*/  SEL R31, R31, RZ, P1 ;  /* 0x000000ff1f1f7207 */ /* 0x000ff20000800000 */
[----:B------:R-:W-:Y:S01]  /*8a20*/  IMAD.U32 R65, RZ, RZ, UR4 ;  /* 0x00000004ff417e24 */ /* 0x000fe2000f8e00ff */
[----:B------:R-:W-:Y:S06]  /*8a30*/  @P2 BRA `(.L_x_128) ;  /* 0xffffffc800fc2947 */ /* 0x000fec000383ffff */
[----:B------:R-:W-:-:S09]  /*8a40*/  UISETP.NE.AND UP0, UPT, UR44, URZ, UPT ;  /* 0x000000ff2c00728c */ /* 0x000fd2000bf05270 */
[----:B------:R-:W-:Y:S05]  /*8a50*/  BRA.U !UP0, `(.L_x_129) ;  /* 0x0000000108487547 */ /* 0x000fea000b800000 */
[----:B------:R-:W1:Y:S02]  /*8a60*/  LDCU.64 UR4, c[0x0][0x890] ;  /* 0x00011200ff0477ac */ /* 0x000e640008000a00 */
[----:B-1----:R-:W-:-:S04]  /*8a70*/  UISETP.NE.U32.AND UP0, UPT, UR4, URZ, UPT ;  /* 0x000000ff0400728c */ /* 0x002fc8000bf05070 */
[----:B------:R-:W-:-:S09]  /*8a80*/  UISETP.NE.AND.EX UP0, UPT, UR5, URZ, UPT, UP0 ;  /* 0x000000ff0500728c */ /* 0x000fd2000bf05300 */
[----:B------:R-:W-:Y:S05]  /*8a90*/  BRA.U UP0, `(.L_x_130) ;  /* 0x00000001000c7547 */ /* 0x000fea000b800000 */
[----:B------:R-:W-:-:S13]  /*8aa0*/  FSETP.NEU.AND P0, PT, R35, RZ, PT ;  /* 0x000000ff2300720b */ /* 0x000fda0003f0d000 */
[----:B------:R-:W-:Y:S05]  /*8ab0*/  @!P0 EXIT ;  /* 0x000000000000894d */ /* 0x000fea0003800000 */
[----:B------:R-:W-:Y:S05]  /*8ac0*/  BRA `(.L_x_129) ;  /* 0x00000000002c7947 */ /* 0x000fea0003800000 */
.L_x_130:
[----:B------:R-:W-:Y:S01]  /*8ad0*/  ISETP.NE.AND P0, PT, R80, RZ, PT ;  /* 0x000000ff5000720c */ /* 0x000fe20003f05270 */
[----:B------:R-:W-:-:S12]  /*8ae0*/  BSSY.RECONVERGENT B0, `(.L_x_129) ;  /* 0x0000009000007945 */ /* 0x000fd80003800200 */
[----:B------:R-:W-:Y:S05]  /*8af0*/  @P0 BRA `(.L_x_131) ;  /* 0x0000000000140947 */ /* 0x000fea0003800000 */
[----:B------:R-:W1:Y:S02]  /*8b00*/  LDCU.64 UR4, c[0x0][0x888] ;  /* 0x00011100ff0477ac */ /* 0x000e640008000a00 */
[----:B-1----:R-:W-:-:S04]  /*8b10*/  ISETP.NE.U32.AND P0, PT, RZ, UR4, PT ;  /* 0x00000004ff007c0c */ /* 0x002fc8000bf05070 */
[----:B------:R-:W-:-:S13]  /*8b20*/  ISETP.NE.AND.EX P0, PT, RZ, UR5, PT, P0 ;  /* 0x00000005ff007c0c */ /* 0x000fda000bf05300 */
[----:B------:R-:W-:Y:S05]  /*8b30*/  @!P0 EXIT ;  /* 0x000000000000894d */ /* 0x000fea0003800000 */
[----:B------:R-:W-:Y:S05]  /*8b40*/  BRA `(.L_x_132) ;  /* 0x0000000000087947 */ /* 0x000fea0003800000 */
.L_x_131:
[----:B------:R-:W-:-:S13]  /*8b50*/  FSETP.NEU.AND P0, PT, R35, RZ, PT ;  /* 0x000000ff2300720b */ /* 0x000fda0003f0d000 */
[----:B------:R-:W-:Y:S05]  /*8b60*/  @!P0 EXIT ;  /* 0x000000000000894d */ /* 0x000fea0003800000 */
.L_x_132:
[----:B------:R-:W-:Y:S05]  /*8b70*/  BSYNC.RECONVERGENT B0 ;  /* 0x0000000000007941 */ /* 0x000fea0003800200 */
.L_x_129:
[----:B------:R-:W-:Y:S01]  /*8b80*/  ULEA UR4, UR37, UR36, 0x3 ;  /* 0x0000002425047291 */ /* 0x000fe2000f8e18ff */
[----:B------:R-:W-:-:S04]  /*8b90*/  DEPBAR.LE SB0, 0x0 ;  /* 0x000080000000791a */ /* 0x000fc80000000000 */
[----:B------:R-:W-:-:S04]  /*8ba0*/  UIADD3 UR4, UPT, UPT, UR4, 0x40, URZ ;  /* 0x0000004004047890 */ /* 0x000fc8000fffe0ff */
[----:B------:R-:W-:-:S09]  /*8bb0*/  UPRMT UR4, UR45, 0x654, UR4 ;  /* 0x000006542d047896 */ /* 0x000fd20008000004 */
[----:B------:R-:W-:Y:S01]  /*8bc0*/  SYNCS.ARRIVE.TRANS64.RED.A1T0 RZ, [UR4], RZ ;  /* 0x000000ffffff79a7 */ /* 0x000fe20008100404 */
[----:B------:R-:W-:Y:S05]  /*8bd0*/  EXIT ;  /* 0x000000000000794d */ /* 0x000fea0003800000 */
.L_x_19:
[----:B--2---:R2:W1:Y:S02]  /*8be0*/  SYNCS.PHASECHK.TRANS64.TRYWAIT P0, [R2+URZ+0xe0], R3 ;  /* 0x0000e003020075a7 */ /* 0x00446400080011ff */
[----:B-1----:R-:W-:Y:S05]  /*8bf0*/  @!P0 NANOSLEEP.SYNCS 0x989680 ;  /* 0x009896800000895d */ /* 0x002fea0003900000 */
[----:B------:R-:W1:Y:S02]  /*8c00*/  @!P0 SYNCS.PHASECHK.TRANS64 P0, [R2+URZ+0xe0], R3 ;  /* 0x0000e003020085a7 */ /* 0x000e6400080010ff */
[----:B-1----:R-:W-:Y:S05]  /*8c10*/  @!P0 BRA `(.L_x_19) ;  /* 0xfffffffc00f08947 */ /* 0x002fea000383ffff */
[----:B------:R-:W-:Y:S05]  /*8c20*/  BRA `(.L_x_133) ;  /* 0xffffff8800607947 */ /* 0x000fea000383ffff */
.L_x_22:
[----:B------:R-:W-:-:S13]  /*8c30*/  R2UR UR4, R5 ;  /* 0x00000000050472ca */ /* 0x000fda00000e0000 */
[----:B-1----:R-:W-:-:S07]  /*8c40*/  MOV R2, UR4 ;  /* 0x0000000400027c02 */ /* 0x002fce0008000f00 */
.L_x_134:
[----:B-1----:R1:W2:Y:S02]  /*8c50*/  SYNCS.PHASECHK.TRANS64.TRYWAIT P0, [R2+URZ+0x10], R4 ;  /* 0x00001004020075a7 */ /* 0x0022a400080011ff */
[----:B--2---:R-:W-:Y:S05]  /*8c60*/  @!P0 NANOSLEEP.SYNCS 0x989680 ;  /* 0x009896800000895d */ /* 0x004fea0003900000 */
[----:B------:R-:W2:Y:S02]  /*8c70*/  @!P0 SYNCS.PHASECHK.TRANS64 P0, [R2+URZ+0x10], R4 ;  /* 0x00001004020085a7 */ /* 0x000ea400080010ff */
[----:B--2---:R-:W-:Y:S05]  /*8c80*/  @!P0 BRA `(.L_x_134) ;  /* 0xfffffffc00f08947 */ /* 0x004fea000383ffff */
[----:B------:R-:W-:Y:S05]  /*8c90*/  BRA `(.L_x_21) ;  /* 0xffffff8800c47947 */ /* 0x000fea000383ffff */
.L_x_30:
[----:B------:R-:W-:-:S07]  /*8ca0*/  MOV R2, UR65 ;  /* 0x0000004100027c02 */ /* 0x000fce0008000f00 */
.L_x_135:
[----:B-1----:R1:W2:Y:S02]  /*8cb0*/  SYNCS.PHASECHK.TRANS64.TRYWAIT P0, [R2+URZ+0x10], R4 ;  /* 0x00001004020075a7 */ /* 0x0022a400080011ff */
[----:B--2---:R-:W-:Y:S05]  /*8cc0*/  @!P0 NANOSLEEP.SYNCS 0x989680 ;  /* 0x009896800000895d */ /* 0x004fea0003900000 */
[----:B------:R-:W2:Y:S02]  /*8cd0*/  @!P0 SYNCS.PHASECHK.TRANS64 P0, [R2+URZ+0x10], R4 ;  /* 0x00001004020085a7 */ /* 0x000ea400080010ff */
[----:B--2---:R-:W-:Y:S05]  /*8ce0*/  @!P0 BRA `(.L_x_135) ;  /* 0xfffffffc00f08947 */ /* 0x004fea000383ffff */
[----:B------:R-:W-:Y:S05]  /*8cf0*/  BRA `(.L_x_29) ;  /* 0xffffff9000207947 */ /* 0x000fea000383ffff */
.L_x_36:
[----:B-1----:R1:W2:Y:S02]  /*8d00*/  SYNCS.PHASECHK.TRANS64.TRYWAIT P0, [R2+URZ+0x70], R3 ;  /* 0x00007003020075a7 */ /* 0x0022a400080011ff */
[----:B--2---:R-:W-:Y:S05]  /*8d10*/  @!P0 NANOSLEEP.SYNCS 0x989680 ;  /* 0x009896800000895d */ /* 0x004fea0003900000 */
[----:B------:R-:W2:Y:S02]  /*8d20*/  @!P0 SYNCS.PHASECHK.TRANS64 P0, [R2+URZ+0x70], R3 ;  /* 0x00007003020085a7 */ /* 0x000ea400080010ff */
[----:B--2---:R-:W-:Y:S05]  /*8d30*/  @!P0 BRA `(.L_x_36) ;  /* 0xfffffffc00f08947 */ /* 0x004fea000383ffff */
[----:B------:R-:W-:Y:S05]  /*8d40*/  BRA `(.L_x_136) ;  /* 0xffffff9400507947 */ /* 0x000fea000383ffff */
.L_x_40:
[----:B----4-:R-:W-:-:S07]  /*8d50*/  MOV R0, UR4 ;  /* 0x0000000400007c02 */ /* 0x010fce0008000f00 */
.L_x_137:
[----:B-1----:R1:W2:Y:S02]  /*8d60*/  SYNCS.PHASECHK.TRANS64.TRYWAIT P0, [R0+URZ], R2 ;  /* 0x00000002000075a7 */ /* 0x0022a400080011ff */
[----:B--2---:R-:W-:Y:S05]  /*8d70*/  @!P0 NANOSLEEP.SYNCS 0x989680 ;  /* 0x009896800000895d */ /* 0x004fea0003900000 */
[----:B------:R-:W2:Y:S02]  /*8d80*/  @!P0 SYNCS.PHASECHK.TRANS64 P0, [R0+URZ], R2 ;  /* 0x00000002000085a7 */ /* 0x000ea400080010ff */
[----:B--2---:R-:W-:Y:S05]  /*8d90*/  @!P0 BRA `(.L_x_137) ;  /* 0xfffffffc00f08947 */ /* 0x004fea000383ffff */
[----:B------:R-:W-:Y:S05]  /*8da0*/  BRA `(.L_x_138) ;  /* 0xffffff9800c87947 */ /* 0x000fea000383ffff */
.L_x_43:
[----:B-1----:R1:W2:Y:S02]  /*8db0*/  SYNCS.PHASECHK.TRANS64.TRYWAIT P0, [R0+URZ+0xd0], R4 ;  /* 0x0000d004000075a7 */ /* 0x0022a400080011ff */
[----:B--2---:R-:W-:Y:S05]  /*8dc0*/  @!P0 NANOSLEEP.SYNCS 0x989680 ;  /* 0x009896800000895d */ /* 0x004fea0003900000 */
[----:B------:R-:W2:Y:S02]  /*8dd0*/  @!P0 SYNCS.PHASECHK.TRANS64 P0, [R0+URZ+0xd0], R4 ;  /* 0x0000d004000085a7 */ /* 0x000ea400080010ff */
[----:B--2---:R-:W-:Y:S05]  /*8de0*/  @!P0 BRA `(.L_x_43) ;  /* 0xfffffffc00f08947 */ /* 0x004fea000383ffff */
[----:B------:R-:W-:Y:S05]  /*8df0*/  BRA `(.L_x_139) ;  /* 0xffffff9c00247947 */ /* 0x000fea000383ffff */
.L_x_44:
[----:B------:R-:W-:-:S07]  /*8e00*/  MOV R0, UR4 ;  /* 0x0000000400007c02 */ /* 0x000fce0008000f00 */
.L_x_140:
[----:B-1----:R1:W2:Y:S02]  /*8e10*/  SYNCS.PHASECHK.TRANS64.TRYWAIT P0, [R0+URZ+0x80], R5 ;  /* 0x00008005000075a7 */ /* 0x0022a400080011ff */
[----:B--2---:R-:W-:Y:S05]  /*8e20*/  @!P0 NANOSLEEP.SYNCS 0x989680 ;  /* 0x009896800000895d */ /* 0x004fea0003900000 */
[----:B------:R-:W2:Y:S02]  /*8e30*/  @!P0 SYNCS.PHASECHK.TRANS64 P0, [R0+URZ+0x80], R5 ;  /* 0x00008005000085a7 */ /* 0x000ea400080010ff */
[----:B--2---:R-:W-:Y:S05]  /*8e40*/  @!P0 BRA `(.L_x_140) ;  /* 0xfffffffc00f08947 */ /* 0x004fea000383ffff */
[----:B------:R-:W-:Y:S05]  /*8e50*/  BRA `(.L_x_141) ;  /* 0xffffff9c00347947 */ /* 0x000fea000383ffff */
.L_x_45:
[----:B-1----:R1:W2:Y:S02]  /*8e60*/  SYNCS.PHASECHK.TRANS64.TRYWAIT P1, [R0+URZ+0x70], R4 ;  /* 0x00007004000075a7 */ /* 0x0022a400080211ff */
[----:B--2---:R-:W-:Y:S05]  /*8e70*/  @!P1 NANOSLEEP.SYNCS 0x989680 ;  /* 0x009896800000995d */ /* 0x004fea0003900000 */
[----:B------:R-:W2:Y:S02]  /*8e80*/  @!P1 SYNCS.PHASECHK.TRANS64 P1, [R0+URZ+0x70], R4 ;  /* 0x00007004000095a7 */ /* 0x000ea400080210ff */
[----:B--2---:R-:W-:Y:S05]  /*8e90*/  @!P1 BRA `(.L_x_45) ;  /* 0xfffffffc00f09947 */ /* 0x004fea000383ffff */
[----:B------:R-:W-:Y:S05]  /*8ea0*/  BRA `(.L_x_142) ;  /* 0xffffff9c00647947 */ /* 0x000fea000383ffff */
.L_x_48:
[----:B------:R-:W-:-:S07]  /*8eb0*/  MOV R0, UR4 ;  /* 0x0000000400007c02 */ /* 0x000fce0008000f00 */
.L_x_143:
[----:B-1----:R1:W2:Y:S02]  /*8ec0*/  SYNCS.PHASECHK.TRANS64.TRYWAIT P0, [R0+URZ+0x80], R2 ;  /* 0x00008002000075a7 */ /* 0x0022a400080011ff */
[----:B--2---:R-:W-:Y:S05]  /*8ed0*/  @!P0 NANOSLEEP.SYNCS 0x989680 ;  /* 0x009896800000895d */ /* 0x004fea0003900000 */
[----:B------:R-:W2:Y:S02]  /*8ee0*/  @!P0 SYNCS.PHASECHK.TRANS64 P0, [R0+URZ+0x80], R2 ;  /* 0x00008002000085a7 */ /* 0x000ea400080010ff */
[----:B--2---:R-:W-:Y:S05]  /*8ef0*/  @!P0 BRA `(.L_x_143) ;  /* 0xfffffffc00f08947 */ /* 0x004fea000383ffff */
[----:B------:R-:W-:Y:S05]  /*8f00*/  BRA `(.L_x_47) ;  /* 0xffffff9c00b87947 */ /* 0x000fea000383ffff */
.L_x_55:
[----:B-1----:R1:W2:Y:S02]  /*8f10*/  SYNCS.PHASECHK.TRANS64.TRYWAIT P1, [R0+URZ+0x70], R2 ;  /* 0x00007002000075a7 */ /* 0x0022a400080211ff */
[----:B--2---:R-:W-:Y:S05]  /*8f20*/  @!P1 NANOSLEEP.SYNCS 0x989680 ;  /* 0x009896800000995d */ /* 0x004fea0003900000 */
[----:B------:R-:W2:Y:S02]  /*8f30*/  @!P1 SYNCS.PHASECHK.TRANS64 P1, [R0+URZ+0x70], R2 ;  /* 0x00007002000095a7 */ /* 0x000ea400080210ff */
[----:B--2---:R-:W-:Y:S05]  /*8f40*/  @!P1 BRA `(.L_x_55) ;  /* 0xfffffffc00f09947 */ /* 0x004fea000383ffff */
[----:B------:R-:W-:Y:S05]  /*8f50*/  BRA `(.L_x_144) ;  /* 0xffffffa4001c7947 */ /* 0x000fea000383ffff */
.L_x_56:
[----:B------:R-:W-:-:S07]  /*8f60*/  MOV R2, UR75 ;  /* 0x0000004b00027c02 */ /* 0x000fce0008000f00 */
.L_x_145:
[----:B-1----:R1:W2:Y:S02]  /*8f70*/  SYNCS.PHASECHK.TRANS64.TRYWAIT P0, [R2+URZ+0xb0], R0 ;  /* 0x0000b000020075a7 */ /* 0x0022a400080011ff */
[----:B--2---:R-:W-:Y:S05]  /*8f80*/  @!P0 NANOSLEEP.SYNCS 0x989680 ;  /* 0x009896800000895d */ /* 0x004fea0003900000 */
[----:B------:R-:W2:Y:S02]  /*8f90*/  @!P0 SYNCS.PHASECHK.TRANS64 P0, [R2+URZ+0xb0], R0 ;  /* 0x0000b000020085a7 */ /* 0x000ea400080010ff */
[----:B--2---:R-:W-:Y:S05]  /*8fa0*/  @!P0 BRA `(.L_x_145) ;  /* 0xfffffffc00f08947 */ /* 0x004fea000383ffff */
[----:B------:R-:W-:Y:S05]  /*8fb0*/  BRA `(.L_x_146) ;  /* 0xffffffa400707947 */ /* 0x000fea000383ffff */
.L_x_59:
[----:B------:R-:W-:Y:S07]  /*8fc0*/  MOV R0, UR5 ;  /* 0x0000000500007c02 */ /* 0x000fee0008000f00 */
.L_x_147:
[----:B-1----:R1:W2:Y:S02]  /*8fd0*/  SYNCS.PHASECHK.TRANS64.TRYWAIT P0, [R0+URZ], R2 ;  /* 0x00000002000075a7 */ /* 0x0022a400080011ff */
[----:B--2---:R-:W-:Y:S05]  /*8fe0*/  @!P0 NANOSLEEP.SYNCS 0x989680 ;  /* 0x009896800000895d */ /* 0x004fea0003900000 */
[----:B------:R-:W2:Y:S02]  /*8ff0*/  @!P0 SYNCS.PHASECHK.TRANS64 P0, [R0+URZ], R2 ;  /* 0x00000002000085a7 */ /* 0x000ea400080010ff */
[----:B--2---:R-:W-:Y:S05]  /*9000*/  @!P0 BRA `(.L_x_147) ;  /* 0xfffffffc00f08947 */ /* 0x004fea000383ffff */
[----:B------:R-:W-:Y:S05]  /*9010*/  BRA `(.L_x_58) ;  /* 0xffffffa4008c7947 */ /* 0x000fea000383ffff */
.L_x_62:
[----:B------:R-:W-:-:S07]  /*9020*/  MOV R0, UR4 ;  /* 0x0000000400007c02 */ /* 0x000fce0008000f00 */
.L_x_148:
[----:B--2---:R2:W3:Y:S02]  /*9030*/  SYNCS.PHASECHK.TRANS64.TRYWAIT P0, [R0+URZ], R2 ;  /* 0x00000002000075a7 */ /* 0x0044e400080011ff */
[----:B---3--:R-:W-:Y:S05]  /*9040*/  @!P0 NANOSLEEP.SYNCS 0x989680 ;  /* 0x009896800000895d */ /* 0x008fea0003900000 */
[----:B------:R-:W3:Y:S02]  /*9050*/  @!P0 SYNCS.PHASECHK.TRANS64 P0, [R0+URZ], R2 ;  /* 0x00000002000085a7 */ /* 0x000ee400080010ff */
[----:B---3--:R-:W-:Y:S05]  /*9060*/  @!P0 BRA `(.L_x_148) ;  /* 0xfffffffc00f08947 */ /* 0x008fea000383ffff */
[----:B------:R-:W-:Y:S05]  /*9070*/  BRA `(.L_x_149) ;  /* 0xffffffac00947947 */ /* 0x000fea000383ffff */
.L_x_63:
[----:B------:R-:W-:-:S07]  /*9080*/  MOV R0, UR5 ;  /* 0x0000000500007c02 */ /* 0x000fce0008000f00 */
.L_x_150:
[----:B-1----:R1:W2:Y:S02]  /*9090*/  SYNCS.PHASECHK.TRANS64.TRYWAIT P0, [R0+URZ], R3 ;  /* 0x00000003000075a7 */ /* 0x0022a400080011ff */
[----:B--2---:R-:W-:Y:S05]  /*90a0*/  @!P0 NANOSLEEP.SYNCS 0x989680 ;  /* 0x009896800000895d */ /* 0x004fea0003900000 */
[----:B------:R-:W2:Y:S02]  /*90b0*/  @!P0 SYNCS.PHASECHK.TRANS64 P0, [R0+URZ], R3 ;  /* 0x00000003000085a7 */ /* 0x000ea400080010ff */
[----:B--2---:R-:W-:Y:S05]  /*90c0*/  @!P0 BRA `(.L_x_150) ;  /* 0xfffffffc00f08947 */ /* 0x004fea000383ffff */
[----:B------:R-:W-:Y:S05]  /*90d0*/  BRA `(.L_x_151) ;  /* 0xffffffac00a07947 */ /* 0x000fea000383ffff */
.L_x_64:
[----:B------:R-:W-:-:S07]  /*90e0*/  MOV R0, UR5 ;  /* 0x0000000500007c02 */ /* 0x000fce0008000f00 */
.L_x_152:
[----:B-1----:R1:W2:Y:S02]  /*90f0*/  SYNCS.PHASECHK.TRANS64.TRYWAIT P0, [R0+URZ], R3 ;  /* 0x00000003000075a7 */ /* 0x0022a400080011ff */
[----:B--2---:R-:W-:Y:S05]  /*9100*/  @!P0 NANOSLEEP.SYNCS 0x989680 ;  /* 0x009896800000895d */ /* 0x004fea0003900000 */
[----:B------:R-:W2:Y:S02]  /*9110*/  @!P0 SYNCS.PHASECHK.TRANS64 P0, [R0+URZ], R3 ;  /* 0x00000003000085a7 */ /* 0x000ea400080010ff */
[----:B--2---:R-:W-:Y:S05]  /*9120*/  @!P0 BRA `(.L_x_152) ;  /* 0xfffffffc00f08947 */ /* 0x004fea000383ffff */
[----:B------:R-:W-:Y:S05]  /*9130*/  BRA `(.L_x_153) ;  /* 0xffffffac00ac7947 */ /* 0x000fea000383ffff */
.L_x_65:
[----:B-1----:R-:W-:-:S07]  /*9140*/  MOV R0, UR4 ;  /* 0x0000000400007c02 */ /* 0x002fce0008000f00 */
.L_x_154:
[----:B-1----:R1:W2:Y:S02]  /*9150*/  SYNCS.PHASECHK.TRANS64.TRYWAIT P0, [R0+URZ], R2 ;  /* 0x00000002000075a7 */ /* 0x0022a400080011ff */
[----:B--2---:R-:W-:Y:S05]  /*9160*/  @!P0 NANOSLEEP.SYNCS 0x989680 ;  /* 0x009896800000895d */ /* 0x004fea0003900000 */
[----:B------:R-:W2:Y:S02]  /*9170*/  @!P0 SYNCS.PHASECHK.TRANS64 P0, [R0+URZ], R2 ;  /* 0x00000002000085a7 */ /* 0x000ea400080010ff */
[----:B--2---:R-:W-:Y:S05]  /*9180*/  @!P0 BRA `(.L_x_154) ;  /* 0xfffffffc00f08947 */ /* 0x004fea000383ffff */
[----:B------:R-:W-:Y:S05]  /*9190*/  BRA `(.L_x_155) ;  /* 0xffffffac00b87947 */ /* 0x000fea000383ffff */
.L_x_70:
[----:B---3--:R3:W1:Y:S02]  /*91a0*/  SYNCS.PHASECHK.TRANS64.TRYWAIT P0, [R0+URZ+0x70], R2 ;  /* 0x00007002000075a7 */ /* 0x00866400080011ff */
[----:B-1----:R-:W-:Y:S05]  /*91b0*/  @!P0 NANOSLEEP.SYNCS 0x989680 ;  /* 0x009896800000895d */ /* 0x002fea0003900000 */
[----:B------:R-:W1:Y:S02]  /*91c0*/  @!P0 SYNCS.PHASECHK.TRANS64 P0, [R0+URZ+0x70], R2 ;  /* 0x00007002000085a7 */ /* 0x000e6400080010ff */
[----:B-1----:R-:W-:Y:S05]  /*91d0*/  @!P0 BRA `(.L_x_70) ;  /* 0xfffffffc00f08947 */ /* 0x002fea000383ffff */
[----:B------:R-:W-:Y:S05]  /*91e0*/  BRA `(.L_x_156) ;  /* 0xffffffb000c47947 */ /* 0x000fea000383ffff */
.L_x_73:
[----:B------:R-:W-:Y:S07]  /*91f0*/  MOV R0, UR4 ;  /* 0x0000000400007c02 */ /* 0x000fee0008000f00 */
.L_x_157:
[----:B---3--:R3:W1:Y:S02]  /*9200*/  SYNCS.PHASECHK.TRANS64.TRYWAIT P0, [R0+URZ+0x68], R2 ;  /* 0x00006802000075a7 */ /* 0x00866400080011ff */
[----:B-1----:R-:W-:Y:S05]  /*9210*/  @!P0 NANOSLEEP.SYNCS 0x989680 ;  /* 0x009896800000895d */ /* 0x002fea0003900000 */
[----:B------:R-:W1:Y:S02]  /*9220*/  @!P0 SYNCS.PHASECHK.TRANS64 P0, [R0+URZ+0x68], R2 ;  /* 0x00006802000085a7 */ /* 0x000e6400080010ff */
[----:B-1----:R-:W-:Y:S05]  /*9230*/  @!P0 BRA `(.L_x_157) ;  /* 0xfffffffc00f08947 */ /* 0x002fea000383ffff */
[----:B------:R-:W-:Y:S05]  /*9240*/  BRA `(.L_x_72) ;  /* 0xffffffb400a47947 */ /* 0x000fea000383ffff */
.L_x_76:
[----:B------:R-:W-:Y:S07]  /*9250*/  MOV R0, UR4 ;  /* 0x0000000400007c02 */ /* 0x000fee0008000f00 */
.L_x_158:
[----:B--2---:R2:W3:Y:S02]  /*9260*/  SYNCS.PHASECHK.TRANS64.TRYWAIT P0, [R0+URZ+0x40], R14 ;  /* 0x0000400e000075a7 */ /* 0x0044e400080011ff */
[----:B---3--:R-:W-:Y:S05]  /*9270*/  @!P0 NANOSLEEP.SYNCS 0x989680 ;  /* 0x009896800000895d */ /* 0x008fea0003900000 */
[----:B------:R-:W3:Y:S02]  /*9280*/  @!P0 SYNCS.PHASECHK.TRANS64 P0, [R0+URZ+0x40], R14 ;  /* 0x0000400e000085a7 */ /* 0x000ee400080010ff */
[----:B---3--:R-:W-:Y:S05]  /*9290*/  @!P0 BRA `(.L_x_158) ;  /* 0xfffffffc00f08947 */ /* 0x008fea000383ffff */
[----:B------:R-:W-:Y:S05]  /*92a0*/  BRA `(.L_x_159) ;  /* 0xffffffb800207947 */ /* 0x000fea000383ffff */
.L_x_77:
[----:B------:R-:W-:Y:S07]  /*92b0*/  MOV R0, UR4 ;  /* 0x0000000400007c02 */ /* 0x000fee0008000f00 */
.L_x_160:
[----:B--2---:R2:W3:Y:S02]  /*92c0*/  SYNCS.PHASECHK.TRANS64.TRYWAIT P0, [R0+URZ+0x48], R14 ;  /* 0x0000480e000075a7 */ /* 0x0044e400080011ff */
[----:B---3--:R-:W-:Y:S05]  /*92d0*/  @!P0 NANOSLEEP.SYNCS 0x989680 ;  /* 0x009896800000895d */ /* 0x008fea0003900000 */
[----:B------:R-:W3:Y:S02]  /*92e0*/  @!P0 SYNCS.PHASECHK.TRANS64 P0, [R0+URZ+0x48], R14 ;  /* 0x0000480e000085a7 */ /* 0x000ee400080010ff */
[----:B---3--:R-:W-:Y:S05]  /*92f0*/  @!P0 BRA `(.L_x_160) ;  /* 0xfffffffc00f08947 */ /* 0x008fea000383ffff */
[----:B------:R-:W-:Y:S05]  /*9300*/  BRA `(.L_x_161) ;  /* 0xffffffb8005c7947 */ /* 0x000fea000383ffff */
.L_x_78:
[----:B------:R-:W-:Y:S07]  /*9310*/  MOV R0, UR4 ;  /* 0x0000000400007c02 */ /* 0x000fee0008000f00 */
.L_x_162:
[----:B--2---:R2:W3:Y:S02]  /*9320*/  SYNCS.PHASECHK.TRANS64.TRYWAIT P0, [R0+URZ+0x50], R14 ;  /* 0x0000500e000075a7 */ /* 0x0044e400080011ff */
[----:B---3--:R-:W-:Y:S05]  /*9330*/  @!P0 NANOSLEEP.SYNCS 0x989680 ;  /* 0x009896800000895d */ /* 0x008fea0003900000 */
[----:B------:R-:W3:Y:S02]  /*9340*/  @!P0 SYNCS.PHASECHK.TRANS64 P0, [R0+URZ+0x50], R14 ;  /* 0x0000500e000085a7 */ /* 0x000ee400080010ff */
[----:B---3--:R-:W-:Y:S05]  /*9350*/  @!P0 BRA `(.L_x_162) ;  /* 0xfffffffc00f08947 */ /* 0x008fea000383ffff */
[----:B------:R-:W-:Y:S05]  /*9360*/  BRA `(.L_x_163) ;  /* 0xffffffb800a07947 */ /* 0x000fea000383ffff */
.L_x_79:
[----:B------:R-:W-:Y:S07]  /*9370*/  MOV R0, UR4 ;  /* 0x0000000400007c02 */ /* 0x000fee0008000f00 */
.L_x_164:
[----:B-1----:R1:W2:Y:S02]  /*9380*/  SYNCS.PHASECHK.TRANS64.TRYWAIT P0, [R0+URZ+0x58], R14 ;  /* 0x0000580e000075a7 */ /* 0x0022a400080011ff */
[----:B--2---:R-:W-:Y:S05]  /*9390*/  @!P0 NANOSLEEP.SYNCS 0x989680 ;  /* 0x009896800000895d */ /* 0x004fea0003900000 */
[----:B------:R-:W2:Y:S02]  /*93a0*/  @!P0 SYNCS.PHASECHK.TRANS64 P0, [R0+URZ+0x58], R14 ;  /* 0x0000580e000085a7 */ /* 0x000ea400080010ff */
[----:B--2---:R-:W-:Y:S05]  /*93b0*/  @!P0 BRA `(.L_x_164) ;  /* 0xfffffffc00f08947 */ /* 0x004fea000383ffff */
[----:B------:R-:W-:Y:S05]  /*93c0*/  BRA `(.L_x_165) ;  /* 0xffffffbc00247947 */ /* 0x000fea000383ffff */
.L_x_81:
[----:B------:R-:W-:-:S07]  /*93d0*/  MOV R0, UR4 ;  /* 0x0000000400007c02 */ /* 0x000fce0008000f00 */
.L_x_166:
[----:B-1----:R1:W2:Y:S02]  /*93e0*/  SYNCS.PHASECHK.TRANS64.TRYWAIT P0, [R0+URZ+0x40], R2 ;  /* 0x00004002000075a7 */ /* 0x0022a400080011ff */
[----:B--2---:R-:W-:Y:S05]  /*93f0*/  @!P0 NANOSLEEP.SYNCS 0x989680 ;  /* 0x009896800000895d */ /* 0x004fea0003900000 */
[----:B------:R-:W2:Y:S02]  /*9400*/  @!P0 SYNCS.PHASECHK.TRANS64 P0, [R0+URZ+0x40], R2 ;  /* 0x00004002000085a7 */ /* 0x000ea400080010ff */
[----:B--2---:R-:W-:Y:S05]  /*9410*/  @!P0 BRA `(.L_x_166) ;  /* 0xfffffffc00f08947 */ /* 0x004fea000383ffff */
[----:B------:R-:W-:Y:S05]  /*9420*/  BRA `(.L_x_167) ;  /* 0xffffffbc00947947 */ /* 0x000fea000383ffff */
.L_x_82:
[----:B-1----:R-:W-:-:S07]  /*9430*/  MOV R0, UR4 ;  /* 0x0000000400007c02 */ /* 0x002fce0008000f00 */
.L_x_168:
[----:B-1----:R1:W2:Y:S02]  /*9440*/  SYNCS.PHASECHK.TRANS64.TRYWAIT P0, [R0+URZ+0x48], R2 ;  /* 0x00004802000075a7 */ /* 0x0022a400080011ff */
[----:B--2---:R-:W-:Y:S05]  /*9450*/  @!P0 NANOSLEEP.SYNCS 0x989680 ;  /* 0x009896800000895d */ /* 0x004fea0003900000 */
[----:B------:R-:W2:Y:S02]  /*9460*/  @!P0 SYNCS.PHASECHK.TRANS64 P0, [R0+URZ+0x48], R2 ;  /* 0x00004802000085a7 */ /* 0x000ea400080010ff */
[----:B--2---:R-:W-:Y:S05]  /*9470*/  @!P0 BRA `(.L_x_168) ;  /* 0xfffffffc00f08947 */ /* 0x004fea000383ffff */
[----:B------:R-:W-:Y:S05]  /*9480*/  BRA `(.L_x_169) ;  /* 0xffffffbc00847947 */ /* 0x000fea000383ffff */
.L_x_83:
[----:B-1----:R-:W-:-:S07]  /*9490*/  MOV R0, UR4 ;  /* 0x0000000400007c02 */ /* 0x002fce0008000f00 */
.L_x_170:
[----:B-1----:R1:W2:Y:S02]  /*94a0*/  SYNCS.PHASECHK.TRANS64.TRYWAIT P0, [R0+URZ+0x50], R2 ;  /* 0x00005002000075a7 */ /* 0x0022a400080011ff */
[----:B--2---:R-:W-:Y:S05]  /*94b0*/  @!P0 NANOSLEEP.SYNCS 0x989680 ;  /* 0x009896800000895d */ /* 0x004fea0003900000 */
[----:B------:R-:W2:Y:S02]  /*94c0*/  @!P0 SYNCS.PHASECHK.TRANS64 P0, [R0+URZ+0x50], R2 ;  /* 0x00005002000085a7 */ /* 0x000ea400080010ff */
[----:B--2---:R-:W-:Y:S05]  /*94d0*/  @!P0 BRA `(.L_x_170) ;  /* 0xfffffffc00f08947 */ /* 0x004fea000383ffff */
[----:B------:R-:W-:Y:S05]  /*94e0*/  BRA `(.L_x_171) ;  /* 0xffffffbc00747947 */ /* 0x000fea000383ffff */
.L_x_85:
[----:B--2---:R2:W4:Y:S02]  /*94f0*/  SYNCS.PHASECHK.TRANS64.TRYWAIT P0, [R0+URZ+0x70], R2 ;  /* 0x00007002000075a7 */ /* 0x00452400080011ff */
[----:B----4-:R-:W-:Y:S05]  /*9500*/  @!P0 NANOSLEEP.SYNCS 0x989680 ;  /* 0x009896800000895d */ /* 0x010fea0003900000 */
[----:B------:R-:W4:Y:S02]  /*9510*/  @!P0 SYNCS.PHASECHK.TRANS64 P0, [R0+URZ+0x70], R2 ;  /* 0x00007002000085a7 */ /* 0x000f2400080010ff */
[----:B----4-:R-:W-:Y:S05]  /*9520*/  @!P0 BRA `(.L_x_85) ;  /* 0xfffffffc00f08947 */ /* 0x010fea000383ffff */
[----:B------:R-:W-:Y:S05]  /*9530*/  BRA `(.L_x_172) ;  /* 0xffffffc000507947 */ /* 0x000fea000383ffff */
.L_x_96:
[----:B-1----:R-:W-:Y:S04]  /*9540*/  MOV R0, UR36 ;  /* 0x0000002400007c02 */ /* 0x002fe80008000f00 */
[----:B------:R1:W3:Y:S03]  /*9550*/  SYNCS.PHASECHK.TRANS64.TRYWAIT P1, [R0+URZ+0x20], R3 ;  /* 0x00002003000075a7 */ /* 0x0002e600080211ff */
[----:B---3--:R-:W-:Y:S05]  /*9560*/  @!P1 NANOSLEEP.SYNCS 0x989680 ;  /* 0x009896800000995d */ /* 0x008fea0003900000 */
[----:B------:R-:W3:Y:S02]  /*9570*/  @!P1 SYNCS.PHASECHK.TRANS64 P1, [R0+URZ+0x20], R3 ;  /* 0x00002003000095a7 */ /* 0x000ee400080210ff */
[----:B---3--:R-:W-:Y:S05]  /*9580*/  @!P1 BRA `(.L_x_96) ;  /* 0xfffffffc00ec9947 */ /* 0x008fea000383ffff */
[----:B------:R-:W-:Y:S05]  /*9590*/  BRA `(.L_x_95) ;  /* 0xffffffcc00907947 */ /* 0x000fea000383ffff */
.L_x_98:
[----:B-1----:R1:W2:Y:S02]  /*95a0*/  SYNCS.PHASECHK.TRANS64.TRYWAIT P0, [R85+URZ+0x90], R2 ;  /* 0x00009002550075a7 */ /* 0x0022a400080011ff */
[----:B--2---:R-:W-:Y:S05]  /*95b0*/  @!P0 NANOSLEEP.SYNCS 0x989680 ;  /* 0x009896800000895d */ /* 0x004fea0003900000 */
[----:B------:R-:W2:Y:S02]  /*95c0*/  @!P0 SYNCS.PHASECHK.TRANS64 P0, [R85+URZ+0x90], R2 ;  /* 0x00009002550085a7 */ /* 0x000ea400080010ff */
[----:B--2---:R-:W-:Y:S05]  /*95d0*/  @!P0 BRA `(.L_x_98) ;  /* 0xfffffffc00f08947 */ /* 0x004fea000383ffff */
[----:B------:R-:W-:Y:S05]  /*95e0*/  BRA `(.L_x_97) ;  /* 0xffffffcc00bc7947 */ /* 0x000fea000383ffff */
.L_x_107:
[----:B-1----:R1:W2:Y:S02]  /*95f0*/  SYNCS.PHASECHK.TRANS64.TRYWAIT P0, [R2+URZ+0x20], R0 ;  /* 0x00002000020075a7 */ /* 0x0022a400080011ff */
[----:B--2---:R-:W-:Y:S05]  /*9600*/  @!P0 NANOSLEEP.SYNCS 0x989680 ;  /* 0x009896800000895d */ /* 0x004fea0003900000 */
[----:B------:R-:W2:Y:S02]  /*9610*/  @!P0 SYNCS.PHASECHK.TRANS64 P0, [R2+URZ+0x20], R0 ;  /* 0x00002000020085a7 */ /* 0x000ea400080010ff */
[----:B--2---:R-:W-:Y:S05]  /*9620*/  @!P0 BRA `(.L_x_107) ;  /* 0xfffffffc00f08947 */ /* 0x004fea000383ffff */
[----:B------:R-:W-:Y:S05]  /*9630*/  BRA `(.L_x_106) ;  /* 0xffffffd400e07947 */ /* 0x000fea000383ffff */
.L_x_115:
[----:B-1----:R1:W2:Y:S02]  /*9640*/  SYNCS.PHASECHK.TRANS64.TRYWAIT P0, [R0+URZ+0x20], R5 ;  /* 0x00002005000075a7 */ /* 0x0022a400080011ff */
[----:B--2---:R-:W-:Y:S05]  /*9650*/  @!P0 NANOSLEEP.SYNCS 0x989680 ;  /* 0x009896800000895d */ /* 0x004fea0003900000 */
[----:B------:R-:W2:Y:S02]  /*9660*/  @!P0 SYNCS.PHASECHK.TRANS64 P0, [R0+URZ+0x20], R5 ;  /* 0x00002005000085a7 */ /* 0x000ea400080010ff */
[----:B--2---:R-:W-:Y:S05]  /*9670*/  @!P0 BRA `(.L_x_115) ;  /* 0xfffffffc00f08947 */ /* 0x004fea000383ffff */
[----:B------:R-:W-:Y:S05]  /*9680*/  BRA `(.L_x_114) ;  /* 0xffffffe000247947 */ /* 0x000fea000383ffff */
.L_x_123:
[----:B--2---:R2:W3:Y:S02]  /*9690*/  SYNCS.PHASECHK.TRANS64.TRYWAIT P0, [R2+URZ+0x20], R0 ;  /* 0x00002000020075a7 */ /* 0x0044e400080011ff */
[----:B---3--:R-:W-:Y:S05]  /*96a0*/  @!P0 NANOSLEEP.SYNCS 0x989680 ;  /* 0x009896800000895d */ /* 0x008fea0003900000 */
[----:B------:R-:W3:Y:S02]  /*96b0*/  @!P0 SYNCS.PHASECHK.TRANS64 P0, [R2+URZ+0x20], R0 ;  /* 0x00002000020085a7 */ /* 0x000ee400080010ff */
[----:B---3--:R-:W-:Y:S05]  /*96c0*/  @!P0 BRA `(.L_x_123) ;  /* 0xfffffffc00f08947 */ /* 0x008fea000383ffff */
[----:B------:R-:W-:Y:S05]  /*96d0*/  BRA `(.L_x_122) ;  /* 0xffffffe800687947 */ /* 0x000fea000383ffff */
        .weak           $__internal_0_$__cuda_sm10x_tcgen05_guardrail_trap_col_being_dealloced_not_returned_by_alloc
        .type           $__internal_0_$__cuda_sm10x_tcgen05_guardrail_trap_col_being_dealloced_not_returned_by_alloc,@function
        .size           $__internal_0_$__cuda_sm10x_tcgen05_guardrail_trap_col_being_dealloced_not_returned_by_alloc,($__internal_1_$__cuda_sm10x_tcgen05_guardrail_trap_phase_invalid_during_alloc - $__internal_0_$__cuda_sm10x_tcgen05_guardrail_trap_col_being_dealloced_not_returned_by_alloc)
$__internal_0_$__cuda_sm10x_tcgen05_guardrail_trap_col_being_dealloced_not_returned_by_alloc:
[----:B------:R-:W-:Y:S05]  /*96e0*/  BPT.TRAP 0x1 ;  /* 0x000000040000795c */ /* 0x000fea0000300000 */
[----:B------:R-:W-:-:S04]  /*96f0*/  HFMA2 R3, -RZ, RZ, 0, 0 ;  /* 0x00000000ff037431 */ /* 0x000fc800000001ff */
[----:B------:R-:W-:Y:S05]  /*9700*/  RET.REL.NODEC R2 `(_ZN7cutlass13device_kernelINS_4gemm6kernel13GemmUniversalIN4cute5tupleIJiiiiEEENS1_10collective13CollectiveMmaINS1_35MainloopSm100TmaUmmaWarpSpecializedILi2ELi2ELi4ENS5_IJNS4_1CILi1EEESB_SB_EEEEENS5_IJNSA_ILi64EEENSA_ILi128EEESF_EEENS_10tfloat32_tENS5_IJlSB_lEEESH_NS5_IJSB_llEEENS4_8TiledMMAINS4_8MMA_AtomIJNS4_17SM100_MMA_TF32_SSISH_SH_fLi64ELi128ELNS4_4UMMA5MajorE0ELSO_1ELNSN_7ScaleInE0ELSP_0EEEEEENS4_6LayoutISC_NS5_IJNSA_ILi0EEEST_ST_EEEEENS5_IJNS4_10UnderscoreESW_SW_EEEEENS4_13SM90_TMA_LOADENS4_14ComposedLayoutINS4_7SwizzleILi3ELi4ELi3EEENS4_18smem_ptr_flag_bitsILi32EEENSS_INS5_IJNSA_ILi8EEENSA_ILi32EEEEEENS5_IJS16_SB_EEEEEEEvNS4_8identityESZ_NS10_INS11_ILi2ELi5ELi2EEES14_NSS_INS5_IJS16_NSA_ILi4EEEEEENS5_IJSB_S16_EEEEEEEvS1B_EENS_8epilogue10collective18CollectiveEpilogueINS1J_23Sm100TmaWarpSpecializedILi4ELi2ELi16ELb1ELb0EEEJSG_NS5_IJNSS_ISE_SB_EENSS_IS16_SB_EEEEESH_SI_SH_SI_NS1J_6fusion15FusionCallbacksIS1N_NS1R_17LinearCombinationISH_fSH_fLNS_15FloatRoundStyleE2EEESG_S1Q_JEEENS4_5SM1004TMEM4LOAD26SM100_TMEM_LOAD_16dp128b8xESZ_S1A_NS4_17SM75_U32x4_LDSM_NENS4_14SM90_TMA_STOREES1A_NS4_17SM90_U32x4_STSM_NENS4_39AutoVectorizingCopyWithAssumedAlignmentILi128EEEEEEvvEEEEvNT_6ParamsE) ;  /* 0xffffff68023c7950 */ /* 0x000fea0003c3ffff */
        .weak           $__internal_1_$__cuda_sm10x_tcgen05_guardrail_trap_phase_invalid_during_alloc
        .type           $__internal_1_$__cuda_sm10x_tcgen05_guardrail_trap_phase_invalid_during_alloc,@function
        .size           $__internal_1_$__cuda_sm10x_tcgen05_guardrail_trap_phase_invalid_during_alloc,($__internal_2_$__cuda_sm10x_tcgen05_guardrail_trap_unallocated_columns_being_dealloced - $__internal_1_$__cuda_sm10x_tcgen05_guardrail_trap_phase_invalid_during_alloc)
$__internal_1_$__cuda_sm10x_tcgen05_guardrail_trap_phase_invalid_during_alloc:
[----:B------:R-:W-:Y:S05]  /*9710*/  BPT.TRAP 0x1 ;  /* 0x000000040000795c */ /* 0x000fea0000300000 */
[----:B------:R-:W-:-:S04]  /*9720*/  MOV R3, 0x0 ;  /* 0x0000000000037802 */ /* 0x000fc80000000f00 */
[----:B------:R-:W-:Y:S05]  /*9730*/  RET.REL.NODEC R2 `(_ZN7cutlass13device_kernelINS_4gemm6kernel13GemmUniversalIN4cute5tupleIJiiiiEEENS1_10collective13CollectiveMmaINS1_35MainloopSm100TmaUmmaWarpSpecializedILi2ELi2ELi4ENS5_IJNS4_1CILi1EEESB_SB_EEEEENS5_IJNSA_ILi64EEENSA_ILi128EEESF_EEENS_10tfloat32_tENS5_IJlSB_lEEESH_NS5_IJSB_llEEENS4_8TiledMMAINS4_8MMA_AtomIJNS4_17SM100_MMA_TF32_SSISH_SH_fLi64ELi128ELNS4_4UMMA5MajorE0ELSO_1ELNSN_7ScaleInE0ELSP_0EEEEEENS4_6LayoutISC_NS5_IJNSA_ILi0EEEST_ST_EEEEENS5_IJNS4_10UnderscoreESW_SW_EEEEENS4_13SM90_TMA_LOADENS4_14ComposedLayoutINS4_7SwizzleILi3ELi4ELi3EEENS4_18smem_ptr_flag_bitsILi32EEENSS_INS5_IJNSA_ILi8EEENSA_ILi32EEEEEENS5_IJS16_SB_EEEEEEEvNS4_8identityESZ_NS10_INS11_ILi2ELi5ELi2EEES14_NSS_INS5_IJS16_NSA_ILi4EEEEEENS5_IJSB_S16_EEEEEEEvS1B_EENS_8epilogue10collective18CollectiveEpilogueINS1J_23Sm100TmaWarpSpecializedILi4ELi2ELi16ELb1ELb0EEEJSG_NS5_IJNSS_ISE_SB_EENSS_IS16_SB_EEEEESH_SI_SH_SI_NS1J_6fusion15FusionCallbacksIS1N_NS1R_17LinearCombinationISH_fSH_fLNS_15FloatRoundStyleE2EEESG_S1Q_JEEENS4_5SM1004TMEM4LOAD26SM100_TMEM_LOAD_16dp128b8xESZ_S1A_NS4_17SM75_U32x4_LDSM_NENS4_14SM90_TMA_STOREES1A_NS4_17SM90_U32x4_STSM_NENS4_39AutoVectorizingCopyWithAssumedAlignmentILi128EEEEEEvvEEEEvNT_6ParamsE) ;  /* 0xffffff6802307950 */ /* 0x000fea0003c3ffff */
        .weak           $__internal_2_$__cuda_sm10x_tcgen05_guardrail_trap_unallocated_columns_being_dealloced
        .type           $__internal_2_$__cuda_sm10x_tcgen05_guardrail_trap_unallocated_columns_being_dealloced,@function
        .size           $__internal_2_$__cuda_sm10x_tcgen05_guardrail_trap_unallocated_columns_being_dealloced,(.L_x_174 - $__internal_2_$__cuda_sm10x_tcgen05_guardrail_trap_unallocated_columns_being_dealloced)
$__internal_2_$__cuda_sm10x_tcgen05_guardrail_trap_unallocated_columns_being_dealloced:
[----:B------:R-:W-:Y:S05]  /*9740*/  BPT.TRAP 0x1 ;  /* 0x000000040000795c */ /* 0x000fea0000300000 */
[----:B------:R-:W-:-:S04]  /*9750*/  HFMA2 R3, -RZ, RZ, 0, 0 ;  /* 0x00000000ff037431 */ /* 0x000fc800000001ff */
[----:B------:R-:W-:Y:S05]  /*9760*/  RET.REL.NODEC R2 `(_ZN7cutlass13device_kernelINS_4gemm6kernel13GemmUniversalIN4cute5tupleIJiiiiEEENS1_10collective13CollectiveMmaINS1_35MainloopSm100TmaUmmaWarpSpecializedILi2ELi2ELi4ENS5_IJNS4_1CILi1EEESB_SB_EEEEENS5_IJNSA_ILi64EEENSA_ILi128EEESF_EEENS_10tfloat32_tENS5_IJlSB_lEEESH_NS5_IJSB_llEEENS4_8TiledMMAINS4_8MMA_AtomIJNS4_17SM100_MMA_TF32_SSISH_SH_fLi64ELi128ELNS4_4UMMA5MajorE0ELSO_1ELNSN_7ScaleInE0ELSP_0EEEEEENS4_6LayoutISC_NS5_IJNSA_ILi0EEEST_ST_EEEEENS5_IJNS4_10UnderscoreESW_SW_EEEEENS4_13SM90_TMA_LOADENS4_14ComposedLayoutINS4_7SwizzleILi3ELi4ELi3EEENS4_18smem_ptr_flag_bitsILi32EEENSS_INS5_IJNSA_ILi8EEENSA_ILi32EEEEEENS5_IJS16_SB_EEEEEEEvNS4_8identityESZ_NS10_INS11_ILi2ELi5ELi2EEES14_NSS_INS5_IJS16_NSA_ILi4EEEEEENS5_IJSB_S16_EEEEEEEvS1B_EENS_8epilogue10collective18CollectiveEpilogueINS1J_23Sm100TmaWarpSpecializedILi4ELi2ELi16ELb1ELb0EEEJSG_NS5_IJNSS_ISE_SB_EENSS_IS16_SB_EEEEESH_SI_SH_SI_NS1J_6fusion15FusionCallbacksIS1N_NS1R_17LinearCombinationISH_fSH_fLNS_15FloatRoundStyleE2EEESG_S1Q_JEEENS4_5SM1004TMEM4LOAD26SM100_TMEM_LOAD_16dp128b8xESZ_S1A_NS4_17SM75_U32x4_LDSM_NENS4_14SM90_TMA_STOREES1A_NS4_17SM90_U32x4_STSM_NENS4_39AutoVectorizingCopyWithAssumedAlignmentILi128EEEEEEvvEEEEvNT_6ParamsE) ;  /* 0xffffff6802247950 */ /* 0x000fea0003c3ffff */
.L_x_173:
[----:B------:R-:W-:-:S00]  /*9770*/  BRA `(.L_x_173) ;  /* 0xfffffffc00fc7947 */ /* 0x000fc0000383ffff */
[----:B------:R-:W-:-:S00]  /*9780*/  NOP ;  /* 0x0000000000007918 */ /* 0x000fc00000000000 */
[----:B------:R-:W-:-:S00]  /*9790*/  NOP ;  /* 0x0000000000007918 */ /* 0x000fc00000000000 */
[----:B------:R-:W-:-:S00]  /*97a0*/  NOP ;  /* 0x0000000000007918 */ /* 0x000fc00000000000 */
[----:B------:R-:W-:-:S00]  /*97b0*/  NOP ;  /* 0x0000000000007918 */ /* 0x000fc00000000000 */
[----:B------:R-:W-:-:S00]  /*97c0*/  NOP ;  /* 0x0000000000007918 */ /* 0x000fc00000000000 */
[----:B------:R-:W-:-:S00]  /*97d0*/  NOP ;  /* 0x0000000000007918 */ /* 0x000fc00000000000 */
[----:B------:R-:W-:-:S00]  /*97e0*/  NOP ;  /* 0x0000000000007918 */ /* 0x000fc00000000000 */
[----:B------:R-:W-:-:S00]  /*97f0*/  NOP ;  /* 0x0000000000007918 */ /* 0x000fc00000000000 */
.L_x_174:


//--------------------- .nv.global.init           --------------------------
	.section	.nv.global.init,"aw",@progbits
.nv.global.init:
	.type		$str$27,@object
	.size		$str$27,($str$28 - $str$27)
$str$27:
        /*0000*/ 	.byte	0x28, 0x61, 0x64, 0x64, 0x72, 0x65, 0x73, 0x73, 0x20, 0x26, 0x20, 0x6d, 0x61, 0x73, 0x6b, 0x29
        /*0010*/ 	.byte	0x20, 0x3d, 0x3d, 0x20, 0x30, 0x00
	.type		$str$28,@object
	.size		$str$28,($str$26 - $str$28)
$str$28:
        /*0016*/ 	.byte	0x2f, 0x74, 0x6d, 0x70, 0x2f, 0x63, 0x75, 0x74, 0x6c, 0x61, 0x73, 0x73, 0x5f, 0x73, 0x77, 0x65
        /*0026*/ 	.byte	0x65, 0x70, 0x5f, 0x73, 0x72, 0x63, 0x2f, 0x69, 0x6e, 0x63, 0x6c, 0x75, 0x64, 0x65, 0x2f, 0x63
        /*0036*/ 	.byte	0x75, 0x74, 0x65, 0x2f, 0x70, 0x6f, 0x69, 0x6e, 0x74, 0x65, 0x72, 0x5f, 0x66, 0x6c, 0x61, 0x67
        /*0046*/ 	.byte	0x67, 0x65, 0x64, 0x2e, 0x68, 0x70, 0x70, 0x00
	.type		$str$26,@object
	.size		$str$26,($str$25 - $str$26)
$str$26:
        /*004e*/ 	.byte	0x2f, 0x74, 0x6d, 0x70, 0x2f, 0x63, 0x75, 0x74, 0x6c, 0x61, 0x73, 0x73, 0x5f, 0x73, 0x77, 0x65
        /*005e*/ 	.byte	0x65, 0x70, 0x5f, 0x73, 0x72, 0x63, 0x2f, 0x69, 0x6e, 0x63, 0x6c, 0x75, 0x64, 0x65, 0x2f, 0x63
        /*006e*/ 	.byte	0x75, 0x74, 0x65, 0x2f, 0x61, 0x74, 0x6f, 0x6d, 0x2f, 0x63, 0x6f, 0x70, 0x79, 0x5f, 0x74, 0x72
        /*007e*/ 	.byte	0x61, 0x69, 0x74, 0x73, 0x5f, 0x73, 0x6d, 0x31, 0x30, 0x30, 0x2e, 0x68, 0x70, 0x70, 0x00
	.type		$str$25,@object
	.size		$str$25,(__unnamed_1 - $str$25)
$str$25:
        /*008d*/ 	.byte	0x28, 0x28, 0x75, 0x69, 0x6e, 0x74, 0x33, 0x32, 0x5f, 0x74, 0x28, 0x74, 0x68, 0x72, 0x65, 0x61
        /*009d*/ 	.byte	0x64, 0x49, 0x64, 0x78, 0x2e, 0x78, 0x29, 0x20, 0x2f, 0x20, 0x33, 0x32, 0x29, 0x20, 0x25, 0x20
        /*00ad*/ 	.byte	0x34, 0x29, 0x20, 0x3d, 0x3d, 0x20, 0x28, 0x28, 0x28, 0x74, 0x6d, 0x65, 0x6d, 0x5f, 0x61, 0x64
        /*00bd*/ 	.byte	0x64, 0x72, 0x20, 0x3e, 0x3e, 0x20, 0x31, 0x36, 0x29, 0x20, 0x2f, 0x20, 0x33, 0x32, 0x29, 0x20
        /*00cd*/ 	.byte	0x25, 0x20, 0x34, 0x29, 0x00
	.type		__unnamed_1,@object
	.size		__unnamed_1,(__unnamed_2 - __unnamed_1)
__unnamed_1:
        /*00d2*/ 	.byte	0x61, 0x75, 0x74, 0x6f, 0x20, 0x63, 0x75, 0x74, 0x65, 0x3a, 0x3a, 0x61, 0x73, 0x5f, 0x70, 0x6f
        /* <DEDUP_REMOVED lines=24> */
        /*0262*/ 	.byte	0x30, 0x34, 0x38, 0x3e, 0x3e, 0x3e, 0x3e, 0x5d, 0x00
	.type		__unnamed_2,@object
	.size		__unnamed_2,(.L_2 - __unnamed_2)
__unnamed_2:
        /* <DEDUP_REMOVED lines=45> */
        /*053b*/ 	.byte	0x3e, 0x3e, 0x3e, 0x5d, 0x00
.L_2:


//--------------------- .nv.shared._ZN7cutlass13device_kernelINS_4gemm6kernel13GemmUniversalIN4cute5tupleIJiiiiEEENS1_10collective13CollectiveMmaINS1_35MainloopSm100TmaUmmaWarpSpecializedILi2ELi2ELi4ENS5_IJNS4_1CILi1EEESB_SB_EEEEENS5_IJNSA_ILi64EEENSA_ILi128EEESF_EEENS_10tfloat32_tENS5_IJlSB_lEEESH_NS5_IJSB_llEEENS4_8TiledMMAINS4_8MMA_AtomIJNS4_17SM100_MMA_TF32_SSISH_SH_fLi64ELi128ELNS4_4UMMA5MajorE0ELSO_1ELNSN_7ScaleInE0ELSP_0EEEEEENS4_6LayoutISC_NS5_IJNSA_ILi0EEEST_ST_EEEEENS5_IJNS4_10UnderscoreESW_SW_EEEEENS4_13SM90_TMA_LOADENS4_14ComposedLayoutINS4_7SwizzleILi3ELi4ELi3EEENS4_18smem_ptr_flag_bitsILi32EEENSS_INS5_IJNSA_ILi8EEENSA_ILi32EEEEEENS5_IJS16_SB_EEEEEEEvNS4_8identityESZ_NS10_INS11_ILi2ELi5ELi2EEES14_NSS_INS5_IJS16_NSA_ILi4EEEEEENS5_IJSB_S16_EEEEEEEvS1B_EENS_8epilogue10collective18CollectiveEpilogueINS1J_23Sm100TmaWarpSpecializedILi4ELi2ELi16ELb1ELb0EEEJSG_NS5_IJNSS_ISE_SB_EENSS_IS16_SB_EEEEESH_SI_SH_SI_NS1J_6fusion15FusionCallbacksIS1N_NS1R_17LinearCombinationISH_fSH_fLNS_15FloatRoundStyleE2EEESG_S1Q_JEEENS4_5SM1004TMEM4LOAD26SM100_TMEM_LOAD_16dp128b8xESZ_S1A_NS4_17SM75_U32x4_LDSM_NENS4_14SM90_TMA_STOREES1A_NS4_17SM90_U32x4_STSM_NENS4_39AutoVectorizingCopyWithAssumedAlignmentILi128EEEEEEvvEEEEvNT_6ParamsE --------------------------
	.section	.nv.shared._ZN7cutlass13device_kernelINS_4gemm6kernel13GemmUniversalIN4cute5tupleIJiiiiEEENS1_10collective13CollectiveMmaINS1_35MainloopSm100TmaUmmaWarpSpecializedILi2ELi2ELi4ENS5_IJNS4_1CILi1EEESB_SB_EEEEENS5_IJNSA_ILi64EEENSA_ILi128EEESF_EEENS_10tfloat32_tENS5_IJlSB_lEEESH_NS5_IJSB_llEEENS4_8TiledMMAINS4_8MMA_AtomIJNS4_17SM100_MMA_TF32_SSISH_SH_fLi64ELi128ELNS4_4UMMA5MajorE0ELSO_1ELNSN_7ScaleInE0ELSP_0EEEEEENS4_6LayoutISC_NS5_IJNSA_ILi0EEEST_ST_EEEEENS5_IJNS4_10UnderscoreESW_SW_EEEEENS4_13SM90_TMA_LOADENS4_14ComposedLayoutINS4_7SwizzleILi3ELi4ELi3EEENS4_18smem_ptr_flag_bitsILi32EEENSS_INS5_IJNSA_ILi8EEENSA_ILi32EEEEEENS5_IJS16_SB_EEEEEEEvNS4_8identityESZ_NS10_INS11_ILi2ELi5ELi2EEES14_NSS_INS5_IJS16_NSA_ILi4EEEEEENS5_IJSB_S16_EEEEEEEvS1B_EENS_8epilogue10collective18CollectiveEpilogueINS1J_23Sm100TmaWarpSpecializedILi4ELi2ELi16ELb1ELb0EEEJSG_NS5_IJNSS_ISE_SB_EENSS_IS16_SB_EEEEESH_SI_SH_SI_NS1J_6fusion15FusionCallbacksIS1N_NS1R_17LinearCombinationISH_fSH_fLNS_15FloatRoundStyleE2EEESG_S1Q_JEEENS4_5SM1004TMEM4LOAD26SM100_TMEM_LOAD_16dp128b8xESZ_S1A_NS4_17SM75_U32x4_LDSM_NENS4_14SM90_TMA_STOREES1A_NS4_17SM90_U32x4_STSM_NENS4_39AutoVectorizingCopyWithAssumedAlignmentILi128EEEEEEvvEEEEvNT_6ParamsE,"aw",@nobits
	.sectionflags	@""
	.align	16
	.zero		1024


//--------------------- .nv.shared.reserved.0     --------------------------
	.section	.nv.shared.reserved.0,"aw",@nobits
	.weak		__nv_reservedSMEM_offset_0_alias
	.size		__nv_reservedSMEM_offset_0_alias, 0, 64
	.other		__nv_reservedSMEM_offset_0_alias,@"STO_CUDA_RESERVED_SHARED STV_DEFAULT"
__nv_reservedSMEM_offset_0_alias:
	.zero		0
.nv.shared.reserved.0:
	.zero		64
	.weak		__nv_reservedSMEM_tcgen05_partition
	.type		__nv_reservedSMEM_tcgen05_partition,@object
	.size		__nv_reservedSMEM_tcgen05_partition,(.L_0 - __nv_reservedSMEM_tcgen05_partition)
__nv_reservedSMEM_tcgen05_partition:
	.zero		32
.L_0:


//--------------------- .nv.global                --------------------------
	.section	.nv.global,"aw",@nobits
.nv.global:
	.type		_ZN40_INTERNAL_e64fd54c_4_k_cu_a0268bcb_350754cute1_E,@object
	.size		_ZN40_INTERNAL_e64fd54c_4_k_cu_a0268bcb_350754cute1_E,(_ZN40_INTERNAL_e64fd54c_4_k_cu_a0268bcb_350754cuda3std3__45__cpo6cbeginE - _ZN40_INTERNAL_e64fd54c_4_k_cu_a0268bcb_350754cute1_E)
_ZN40_INTERNAL_e64fd54c_4_k_cu_a0268bcb_350754cute1_E:
	.zero		1
	.type		_ZN40_INTERNAL_e64fd54c_4_k_cu_a0268bcb_350754cuda3std3__45__cpo6cbeginE,@object
	.size		_ZN40_INTERNAL_e64fd54c_4_k_cu_a0268bcb_350754cuda3std3__45__cpo6cbeginE,(_ZN40_INTERNAL_e64fd54c_4_k_cu_a0268bcb_350754cuda3std3__48in_placeE - _ZN40_INTERNAL_e64fd54c_4_k_cu_a0268bcb_350754cuda3std3__45__cpo6cbeginE)
_ZN40_INTERNAL_e64fd54c_4_k_cu_a0268bcb_350754cuda3std3__45__cpo6cbeginE:
	.zero		1
	.type		_ZN40_INTERNAL_e64fd54c_4_k_cu_a0268bcb_350754cuda3std3__48in_placeE,@object
	.size		_ZN40_INTERNAL_e64fd54c_4_k_cu_a0268bcb_350754cuda3std3__48in_placeE,(_ZN40_INTERNAL_e64fd54c_4_k_cu_a0268bcb_350754cuda3std6ranges3__45__cpo9iter_moveE - _ZN40_INTERNAL_e64fd54c_4_k_cu_a0268bcb_350754cuda3std3__48in_placeE)
_ZN40_INTERNAL_e64fd54c_4_k_cu_a0268bcb_350754cuda3std3__48in_placeE:
	.zero		1
	.type		_ZN40_INTERNAL_e64fd54c_4_k_cu_a0268bcb_350754cuda3std6ranges3__45__cpo9iter_moveE,@object
	.size		_ZN40_INTERNAL_e64fd54c_4_k_cu_a0268bcb_350754cuda3std6ranges3__45__cpo9iter_moveE,(_ZN40_INTERNAL_e64fd54c_4_k_cu_a0268bcb_350754cuda3std3__45__cpo5beginE - _ZN40_INTERNAL_e64fd54c_4_k_cu_a0268bcb_350754cuda3std6ranges3__45__cpo9iter_moveE)
_ZN40_INTERNAL_e64fd54c_4_k_cu_a0268bcb_350754cuda3std6ranges3__45__cpo9iter_moveE:
	.zero		1
	.type		_ZN40_INTERNAL_e64fd54c_4_k_cu_a0268bcb_350754cuda3std3__45__cpo5beginE,@object
	.size		_ZN40_INTERNAL_e64fd54c_4_k_cu_a0268bcb_350754cuda3std3__45__cpo5beginE,(_ZN40_INTERNAL_e64fd54c_4_k_cu_a0268bcb_350754cuda3std3__442_GLOBAL__N__e64fd54c_4_k_cu_a0268bcb_350756ignoreE - _ZN40_INTERNAL_e64fd54c_4_k_cu_a0268bcb_350754cuda3std3__45__cpo5beginE)
_ZN40_INTERNAL_e64fd54c_4_k_cu_a0268bcb_350754cuda3std3__45__cpo5beginE:
	.zero		1
	.type		_ZN40_INTERNAL_e64fd54c_4_k_cu_a0268bcb_350754cuda3std3__442_GLOBAL__N__e64fd54c_4_k_cu_a0268bcb_350756ignoreE,@object
	.size		_ZN40_INTERNAL_e64fd54c_4_k_cu_a0268bcb_350754cuda3std3__442_GLOBAL__N__e64fd54c_4_k_cu_a0268bcb_350756ignoreE,(_ZN40_INTERNAL_e64fd54c_4_k_cu_a0268bcb_350754cute7productE - _ZN40_INTERNAL_e64fd54c_4_k_cu_a0268bcb_350754cuda3std3__442_GLOBAL__N__e64fd54c_4_k_cu_a0268bcb_350756ignoreE)
_ZN40_INTERNAL_e64fd54c_4_k_cu_a0268bcb_350754cuda3std3__442_GLOBAL__N__e64fd54c_4_k_cu_a0268bcb_350756ignoreE:
	.zero		1
	.type		_ZN40_INTERNAL_e64fd54c_4_k_cu_a0268bcb_350754cute7productE,@object
	.size		_ZN40_INTERNAL_e64fd54c_4_k_cu_a0268bcb_350754cute7productE,(_ZN40_INTERNAL_e64fd54c_4_k_cu_a0268bcb_350754cuda3std3__45__cpo3endE - _ZN40_INTERNAL_e64fd54c_4_k_cu_a0268bcb_350754cute7productE)
_ZN40_INTERNAL_e64fd54c_4_k_cu_a0268bcb_350754cute7productE:
	.zero		1
	.type		_ZN40_INTERNAL_e64fd54c_4_k_cu_a0268bcb_350754cuda3std3__45__cpo3endE,@object
	.size		_ZN40_INTERNAL_e64fd54c_4_k_cu_a0268bcb_350754cuda3std3__45__cpo3endE,(_ZN40_INTERNAL_e64fd54c_4_k_cu_a0268bcb_350754cuda3std3__419piecewise_constructE - _ZN40_INTERNAL_e64fd54c_4_k_cu_a0268bcb_350754cuda3std3__45__cpo3endE)
_ZN40_INTERNAL_e64fd54c_4_k_cu_a0268bcb_350754cuda3std3__45__cpo3endE:
	.zero		1
	.type		_ZN40_INTERNAL_e64fd54c_4_k_cu_a0268bcb_350754cuda3std3__419piecewise_constructE,@object
	.size		_ZN40_INTERNAL_e64fd54c_4_k_cu_a0268bcb_350754cuda3std3__419piecewise_constructE,(_ZN40_INTERNAL_e64fd54c_4_k_cu_a0268bcb_350754cuda3std3__45__cpo4cendE - _ZN40_INTERNAL_e64fd54c_4_k_cu_a0268bcb_350754cuda3std3__419piecewise_constructE)
_ZN40_INTERNAL_e64fd54c_4_k_cu_a0268bcb_350754cuda3std3__419piecewise_constructE:
	.zero		1
	.type		_ZN40_INTERNAL_e64fd54c_4_k_cu_a0268bcb_350754cuda3std3__45__cpo4cendE,@object
	.size		_ZN40_INTERNAL_e64fd54c_4_k_cu_a0268bcb_350754cuda3std3__45__cpo4cendE,(_ZN40_INTERNAL_e64fd54c_4_k_cu_a0268bcb_350754cuda3std6ranges3__45__cpo4swapE - _ZN40_INTERNAL_e64fd54c_4_k_cu_a0268bcb_350754cuda3std3__45__cpo4cendE)
_ZN40_INTERNAL_e64fd54c_4_k_cu_a0268bcb_350754cuda3std3__45__cpo4cendE:
	.zero		1
	.type		_ZN40_INTERNAL_e64fd54c_4_k_cu_a0268bcb_350754cuda3std6ranges3__45__cpo4swapE,@object
	.size		_ZN40_INTERNAL_e64fd54c_4_k_cu_a0268bcb_350754cuda3std6ranges3__45__cpo4swapE,(.L_10 - _ZN40_INTERNAL_e64fd54c_4_k_cu_a0268bcb_350754cuda3std6ranges3__45__cpo4swapE)
_ZN40_INTERNAL_e64fd54c_4_k_cu_a0268bcb_350754cuda3std6ranges3__45__cpo4swapE:
	.zero		1
.L_10:


//--------------------- .nv.constant0._ZN7cutlass13device_kernelINS_4gemm6kernel13GemmUniversalIN4cute5tupleIJiiiiEEENS1_10collective13CollectiveMmaINS1_35MainloopSm100TmaUmmaWarpSpecializedILi2ELi2ELi4ENS5_IJNS4_1CILi1EEESB_SB_EEEEENS5_IJNSA_ILi64EEENSA_ILi128EEESF_EEENS_10tfloat32_tENS5_IJlSB_lEEESH_NS5_IJSB_llEEENS4_8TiledMMAINS4_8MMA_AtomIJNS4_17SM100_MMA_TF32_SSISH_SH_fLi64ELi128ELNS4_4UMMA5MajorE0ELSO_1ELNSN_7ScaleInE0ELSP_0EEEEEENS4_6LayoutISC_NS5_IJNSA_ILi0EEEST_ST_EEEEENS5_IJNS4_10UnderscoreESW_SW_EEEEENS4_13SM90_TMA_LOADENS4_14ComposedLayoutINS4_7SwizzleILi3ELi4ELi3EEENS4_18smem_ptr_flag_bitsILi32EEENSS_INS5_IJNSA_ILi8EEENSA_ILi32EEEEEENS5_IJS16_SB_EEEEEEEvNS4_8identityESZ_NS10_INS11_ILi2ELi5ELi2EEES14_NSS_INS5_IJS16_NSA_ILi4EEEEEENS5_IJSB_S16_EEEEEEEvS1B_EENS_8epilogue10collective18CollectiveEpilogueINS1J_23Sm100TmaWarpSpecializedILi4ELi2ELi16ELb1ELb0EEEJSG_NS5_IJNSS_ISE_SB_EENSS_IS16_SB_EEEEESH_SI_SH_SI_NS1J_6fusion15FusionCallbacksIS1N_NS1R_17LinearCombinationISH_fSH_fLNS_15FloatRoundStyleE2EEESG_S1Q_JEEENS4_5SM1004TMEM4LOAD26SM100_TMEM_LOAD_16dp128b8xESZ_S1A_NS4_17SM75_U32x4_LDSM_NENS4_14SM90_TMA_STOREES1A_NS4_17SM90_U32x4_STSM_NENS4_39AutoVectorizingCopyWithAssumedAlignmentILi128EEEEEEvvEEEEvNT_6ParamsE --------------------------
	.section	.nv.constant0._ZN7cutlass13device_kernelINS_4gemm6kernel13GemmUniversalIN4cute5tupleIJiiiiEEENS1_10collective13CollectiveMmaINS1_35MainloopSm100TmaUmmaWarpSpecializedILi2ELi2ELi4ENS5_IJNS4_1CILi1EEESB_SB_EEEEENS5_IJNSA_ILi64EEENSA_ILi128EEESF_EEENS_10tfloat32_tENS5_IJlSB_lEEESH_NS5_IJSB_llEEENS4_8TiledMMAINS4_8MMA_AtomIJNS4_17SM100_MMA_TF32_SSISH_SH_fLi64ELi128ELNS4_4UMMA5MajorE0ELSO_1ELNSN_7ScaleInE0ELSP_0EEEEEENS4_6LayoutISC_NS5_IJNSA_ILi0EEEST_ST_EEEEENS5_IJNS4_10UnderscoreESW_SW_EEEEENS4_13SM90_TMA_LOADENS4_14ComposedLayoutINS4_7SwizzleILi3ELi4ELi3EEENS4_18smem_ptr_flag_bitsILi32EEENSS_INS5_IJNSA_ILi8EEENSA_ILi32EEEEEENS5_IJS16_SB_EEEEEEEvNS4_8identityESZ_NS10_INS11_ILi2ELi5ELi2EEES14_NSS_INS5_IJS16_NSA_ILi4EEEEEENS5_IJSB_S16_EEEEEEEvS1B_EENS_8epilogue10collective18CollectiveEpilogueINS1J_23Sm100TmaWarpSpecializedILi4ELi2ELi16ELb1ELb0EEEJSG_NS5_IJNSS_ISE_SB_EENSS_IS16_SB_EEEEESH_SI_SH_SI_NS1J_6fusion15FusionCallbacksIS1N_NS1R_17LinearCombinationISH_fSH_fLNS_15FloatRoundStyleE2EEESG_S1Q_JEEENS4_5SM1004TMEM4LOAD26SM100_TMEM_LOAD_16dp128b8xESZ_S1A_NS4_17SM75_U32x4_LDSM_NENS4_14SM90_TMA_STOREES1A_NS4_17SM90_U32x4_STSM_NENS4_39AutoVectorizingCopyWithAssumedAlignmentILi128EEEEEEvvEEEEvNT_6ParamsE,"a",@progbits
	.sectionflags	@""
	.align	4
.nv.constant0._ZN7cutlass13device_kernelINS_4gemm6kernel13GemmUniversalIN4cute5tupleIJiiiiEEENS1_10collective13CollectiveMmaINS1_35MainloopSm100TmaUmmaWarpSpecializedILi2ELi2ELi4ENS5_IJNS4_1CILi1EEESB_SB_EEEEENS5_IJNSA_ILi64EEENSA_ILi128EEESF_EEENS_10tfloat32_tENS5_IJlSB_lEEESH_NS5_IJSB_llEEENS4_8TiledMMAINS4_8MMA_AtomIJNS4_17SM100_MMA_TF32_SSISH_SH_fLi64ELi128ELNS4_4UMMA5MajorE0ELSO_1ELNSN_7ScaleInE0ELSP_0EEEEEENS4_6LayoutISC_NS5_IJNSA_ILi0EEEST_ST_EEEEENS5_IJNS4_10UnderscoreESW_SW_EEEEENS4_13SM90_TMA_LOADENS4_14ComposedLayoutINS4_7SwizzleILi3ELi4ELi3EEENS4_18smem_ptr_flag_bitsILi32EEENSS_INS5_IJNSA_ILi8EEENSA_ILi32EEEEEENS5_IJS16_SB_EEEEEEEvNS4_8identityESZ_NS10_INS11_ILi2ELi5ELi2EEES14_NSS_INS5_IJS16_NSA_ILi4EEEEEENS5_IJSB_S16_EEEEEEEvS1B_EENS_8epilogue10collective18CollectiveEpilogueINS1J_23Sm100TmaWarpSpecializedILi4ELi2ELi16ELb1ELb0EEEJSG_NS5_IJNSS_ISE_SB_EENSS_IS16_SB_EEEEESH_SI_SH_SI_NS1J_6fusion15FusionCallbacksIS1N_NS1R_17LinearCombinationISH_fSH_fLNS_15FloatRoundStyleE2EEESG_S1Q_JEEENS4_5SM1004TMEM4LOAD26SM100_TMEM_LOAD_16dp128b8xESZ_S1A_NS4_17SM75_U32x4_LDSM_NENS4_14SM90_TMA_STOREES1A_NS4_17SM90_U32x4_STSM_NENS4_39AutoVectorizingCopyWithAssumedAlignmentILi128EEEEEEvvEEEEvNT_6ParamsE:
	.zero		2944


//--------------------- SYMBOLS --------------------------

	.type		.nv.reservedSmem.offset0,@object
	.size		.nv.reservedSmem.offset0,0x4
	.type		.nv.reservedSmem.cap,@object
	.size		.nv.reservedSmem.cap,0x4
	.type		__assertfail,@function
